// auto-generated by cutlass_sweep.gemm — config: {"arch": "sm_100", "cluster_m": 2, "cluster_n": 1, "dtype": "bf16", "dtype_b": "bf16", "layout": "nt", "stages": 0, "tile_k": 128, "tile_m": 64, "tile_n": 128}
#include "cutlass/cutlass.h"
#include "cutlass/gemm/collective/collective_builder.hpp"
#include "cutlass/gemm/device/gemm_universal_adapter.h"
#include "cutlass/gemm/kernel/gemm_universal.hpp"
#include "cutlass/epilogue/collective/collective_builder.hpp"

using ElemA = cutlass::bfloat16_t;
using ElemB = cutlass::bfloat16_t;
using ElemCD = cutlass::bfloat16_t;
using Acc  = float;
using TileShape    = cute::Shape<cute::_64, cute::_128, cute::_128>;
using ClusterShape = cute::Shape<cute::_2, cute::_1, cute::_1>;

using CollectiveEpilogue = typename cutlass::epilogue::collective::CollectiveBuilder<
    cutlass::arch::Sm100, cutlass::arch::OpClassTensorOp,
    TileShape, ClusterShape,
    cutlass::epilogue::collective::EpilogueTileAuto,
    Acc, Acc,
    ElemCD, cutlass::layout::RowMajor, 128 / cutlass::sizeof_bits<ElemCD>::value,
    ElemCD, cutlass::layout::RowMajor, 128 / cutlass::sizeof_bits<ElemCD>::value,
    cutlass::epilogue::collective::EpilogueScheduleAuto
  >::CollectiveOp;

using CollectiveMainloop = typename cutlass::gemm::collective::CollectiveBuilder<
    cutlass::arch::Sm100, cutlass::arch::OpClassTensorOp,
    ElemA, cutlass::layout::RowMajor, 128 / cutlass::sizeof_bits<ElemA>::value,
    ElemB, cutlass::layout::ColumnMajor, 128 / cutlass::sizeof_bits<ElemB>::value,
    Acc,
    TileShape, ClusterShape,
    cutlass::gemm::collective::StageCountAutoCarveout<static_cast<int>(sizeof(typename CollectiveEpilogue::SharedStorage))>,
    cutlass::gemm::collective::KernelScheduleAuto
  >::CollectiveOp;

using GemmKernel = cutlass::gemm::kernel::GemmUniversal<
    cute::Shape<int,int,int,int>,
    CollectiveMainloop,
    CollectiveEpilogue
>;
using Gemm = cutlass::gemm::device::GemmUniversalAdapter<GemmKernel>;

// Force the device kernel symbol into the cubin without needing a host main.
auto* _anchor = &cutlass::device_kernel<GemmKernel>;


// ===== COMPILED SASS (sm_100a) =====

	.target	sm_100a

	.elftype	@"ET_EXEC"


//--------------------- .note.nv.tkinfo           --------------------------
	.section	.note.nv.tkinfo,"",@"SHT_NOTE"
	.sectionflags	@"SHF_NOTE_NV_TKINFO"
	.tkinfo
        /*0018*/ 	.word	0x00000002
        /*0030*/ 	.string	""
        /*0030*/ 	.string	"ptxas"
        /*0030*/ 	.string	"Cuda compilation tools, release 13.0, V13.0.88"
        /*0030*/ 	.string	"Build cuda_13.0.r13.0/compiler.36424714_0"
        /*0030*/ 	.string	"-arch sm_100a -m 64 "



//--------------------- .note.nv.cuinfo           --------------------------
	.section	.note.nv.cuinfo,"",@"SHT_NOTE"
	.sectionflags	@"SHF_NOTE_NV_CUINFO"
        /*0018*/ 	.short	0x0002
        /*001a*/ 	.short	0x0064
        /*001c*/ 	.short	0x0082
	.zero		2


//--------------------- .nv.info                  --------------------------
	.section	.nv.info,"",@"SHT_CUDA_INFO"
	.align	4


	//----- nvinfo : EIATTR_REGCOUNT
	.align		4
        /*0000*/ 	.byte	0x04, 0x2f
        /*0002*/ 	.short	(.L_19 - .L_18)
	.align		4
.L_18:
        /*0004*/ 	.word	index@(_ZN7cutlass13device_kernelINS_4gemm6kernel13GemmUniversalIN4cute5tupleIJiiiiEEENS1_10collective13CollectiveMmaINS1_35MainloopSm100TmaUmmaWarpSpecializedILi4ELi2ELi4ENS5_IJNS4_1CILi2EEENSA_ILi1EEESC_EEEEENS5_IJNSA_ILi64EEENSA_ILi128EEESG_EEENS_10bfloat16_tENS5_IJlSC_lEEESI_SJ_NS4_8TiledMMAINS4_8MMA_AtomIJNS4_20SM100_MMA_F16BF16_SSISI_SI_fLi64ELi128ELNS4_4UMMA5MajorE0ELSO_0ELNSN_7ScaleInE0ELSP_0EEEEEENS4_6LayoutINS5_IJSC_SC_SC_EEENS5_IJNSA_ILi0EEESU_SU_EEEEENS5_IJNS4_10UnderscoreESX_SX_EEEEENS4_13SM90_TMA_LOADENS4_14ComposedLayoutINS4_7SwizzleILi3ELi4ELi3EEENS4_18smem_ptr_flag_bitsILi16EEENSS_INS5_IJNSA_ILi8EEESF_EEENS5_IJSF_SC_EEEEEEEvNS4_8identityENS4_23SM90_TMA_LOAD_MULTICASTES1A_vS1B_EENS_8epilogue10collective18CollectiveEpilogueINS1E_23Sm100TmaWarpSpecializedILi4ELi2ELi16ELb1ELb0EEEJSH_NS5_IJNSS_ISF_SC_EENSS_INSA_ILi32EEESC_EEEEESI_SJ_SI_SJ_NS1E_6fusion15FusionCallbacksIS1I_NS1N_17LinearCombinationISI_fSI_fLNS_15FloatRoundStyleE2EEESH_S1M_JEEENS4_5SM1004TMEM4LOAD26SM100_TMEM_LOAD_16dp256b4xES10_NS11_INS12_ILi2ELi4ELi3EEES15_NSS_INS5_IJS16_S1K_EEENS5_IJS1K_SC_EEEEEEENS4_17SM75_U32x4_LDSM_NENS4_14SM90_TMA_STOREES21_NS4_17SM90_U32x4_STSM_NENS4_39AutoVectorizingCopyWithAssumedAlignmentILi128EEEEEEvvEEEEvNT_6ParamsE)
        /*0008*/ 	.word	0x00000044


	//----- nvinfo : EIATTR_FRAME_SIZE
	.align		4
.L_19:
        /*000c*/ 	.byte	0x04, 0x11
        /*000e*/ 	.short	(.L_21 - .L_20)
	.align		4
.L_20:
        /*0010*/ 	.word	index@($__internal_2_$__cuda_sm10x_tcgen05_guardrail_trap_unallocated_columns_being_dealloced)
        /*0014*/ 	.word	0x00000000


	//----- nvinfo : EIATTR_FRAME_SIZE
	.align		4
.L_21:
        /*0018*/ 	.byte	0x04, 0x11
        /*001a*/ 	.short	(.L_23 - .L_22)
	.align		4
.L_22:
        /*001c*/ 	.word	index@($__internal_1_$__cuda_sm10x_tcgen05_guardrail_trap_phase_invalid_during_alloc)
        /*0020*/ 	.word	0x00000000


	//----- nvinfo : EIATTR_FRAME_SIZE
	.align		4
.L_23:
        /*0024*/ 	.byte	0x04, 0x11
        /*0026*/ 	.short	(.L_25 - .L_24)
	.align		4
.L_24:
        /*0028*/ 	.word	index@($__internal_0_$__cuda_sm10x_tcgen05_guardrail_trap_col_being_dealloced_not_returned_by_alloc)
        /*002c*/ 	.word	0x00000000


	//----- nvinfo : EIATTR_FRAME_SIZE
	.align		4
.L_25:
        /*0030*/ 	.byte	0x04, 0x11
        /*0032*/ 	.short	(.L_27 - .L_26)
	.align		4
.L_26:
        /*0034*/ 	.word	index@(_ZN7cutlass13device_kernelINS_4gemm6kernel13GemmUniversalIN4cute5tupleIJiiiiEEENS1_10collective13CollectiveMmaINS1_35MainloopSm100TmaUmmaWarpSpecializedILi4ELi2ELi4ENS5_IJNS4_1CILi2EEENSA_ILi1EEESC_EEEEENS5_IJNSA_ILi64EEENSA_ILi128EEESG_EEENS_10bfloat16_tENS5_IJlSC_lEEESI_SJ_NS4_8TiledMMAINS4_8MMA_AtomIJNS4_20SM100_MMA_F16BF16_SSISI_SI_fLi64ELi128ELNS4_4UMMA5MajorE0ELSO_0ELNSN_7ScaleInE0ELSP_0EEEEEENS4_6LayoutINS5_IJSC_SC_SC_EEENS5_IJNSA_ILi0EEESU_SU_EEEEENS5_IJNS4_10UnderscoreESX_SX_EEEEENS4_13SM90_TMA_LOADENS4_14ComposedLayoutINS4_7SwizzleILi3ELi4ELi3EEENS4_18smem_ptr_flag_bitsILi16EEENSS_INS5_IJNSA_ILi8EEESF_EEENS5_IJSF_SC_EEEEEEEvNS4_8identityENS4_23SM90_TMA_LOAD_MULTICASTES1A_vS1B_EENS_8epilogue10collective18CollectiveEpilogueINS1E_23Sm100TmaWarpSpecializedILi4ELi2ELi16ELb1ELb0EEEJSH_NS5_IJNSS_ISF_SC_EENSS_INSA_ILi32EEESC_EEEEESI_SJ_SI_SJ_NS1E_6fusion15FusionCallbacksIS1I_NS1N_17LinearCombinationISI_fSI_fLNS_15FloatRoundStyleE2EEESH_S1M_JEEENS4_5SM1004TMEM4LOAD26SM100_TMEM_LOAD_16dp256b4xES10_NS11_INS12_ILi2ELi4ELi3EEES15_NSS_INS5_IJS16_S1K_EEENS5_IJS1K_SC_EEEEEEENS4_17SM75_U32x4_LDSM_NENS4_14SM90_TMA_STOREES21_NS4_17SM90_U32x4_STSM_NENS4_39AutoVectorizingCopyWithAssumedAlignmentILi128EEEEEEvvEEEEvNT_6ParamsE)
        /*0038*/ 	.word	0x00000000


	//----- nvinfo : EIATTR_MIN_STACK_SIZE
	.align		4
.L_27:
        /*003c*/ 	.byte	0x04, 0x12
        /*003e*/ 	.short	(.L_29 - .L_28)
	.align		4
.L_28:
        /*0040*/ 	.word	index@(_ZN7cutlass13device_kernelINS_4gemm6kernel13GemmUniversalIN4cute5tupleIJiiiiEEENS1_10collective13CollectiveMmaINS1_35MainloopSm100TmaUmmaWarpSpecializedILi4ELi2ELi4ENS5_IJNS4_1CILi2EEENSA_ILi1EEESC_EEEEENS5_IJNSA_ILi64EEENSA_ILi128EEESG_EEENS_10bfloat16_tENS5_IJlSC_lEEESI_SJ_NS4_8TiledMMAINS4_8MMA_AtomIJNS4_20SM100_MMA_F16BF16_SSISI_SI_fLi64ELi128ELNS4_4UMMA5MajorE0ELSO_0ELNSN_7ScaleInE0ELSP_0EEEEEENS4_6LayoutINS5_IJSC_SC_SC_EEENS5_IJNSA_ILi0EEESU_SU_EEEEENS5_IJNS4_10UnderscoreESX_SX_EEEEENS4_13SM90_TMA_LOADENS4_14ComposedLayoutINS4_7SwizzleILi3ELi4ELi3EEENS4_18smem_ptr_flag_bitsILi16EEENSS_INS5_IJNSA_ILi8EEESF_EEENS5_IJSF_SC_EEEEEEEvNS4_8identityENS4_23SM90_TMA_LOAD_MULTICASTES1A_vS1B_EENS_8epilogue10collective18CollectiveEpilogueINS1E_23Sm100TmaWarpSpecializedILi4ELi2ELi16ELb1ELb0EEEJSH_NS5_IJNSS_ISF_SC_EENSS_INSA_ILi32EEESC_EEEEESI_SJ_SI_SJ_NS1E_6fusion15FusionCallbacksIS1I_NS1N_17LinearCombinationISI_fSI_fLNS_15FloatRoundStyleE2EEESH_S1M_JEEENS4_5SM1004TMEM4LOAD26SM100_TMEM_LOAD_16dp256b4xES10_NS11_INS12_ILi2ELi4ELi3EEES15_NSS_INS5_IJS16_S1K_EEENS5_IJS1K_SC_EEEEEEENS4_17SM75_U32x4_LDSM_NENS4_14SM90_TMA_STOREES21_NS4_17SM90_U32x4_STSM_NENS4_39AutoVectorizingCopyWithAssumedAlignmentILi128EEEEEEvvEEEEvNT_6ParamsE)
        /*0044*/ 	.word	0x00000000
.L_29:


//--------------------- .nv.compat                --------------------------
	.section	.nv.compat,"",@"SHT_CUDA_COMPAT_INFO"
	.align	4
        /*0000*/ 	.byte	0x02, 0x09, 0x01, 0x00, 0x02, 0x02, 0x02, 0x00, 0x02, 0x05, 0x05, 0x00, 0x03, 0x07, 0x01, 0x01
        /*0010*/ 	.byte	0x02, 0x03, 0x01, 0x00, 0x02, 0x06, 0x01, 0x00, 0x04, 0x0b, 0x08, 0x00, 0x09, 0x00, 0x00, 0x00
        /*0020*/ 	.byte	0x00, 0x00, 0x00, 0x00


//--------------------- .nv.info._ZN7cutlass13device_kernelINS_4gemm6kernel13GemmUniversalIN4cute5tupleIJiiiiEEENS1_10collective13CollectiveMmaINS1_35MainloopSm100TmaUmmaWarpSpecializedILi4ELi2ELi4ENS5_IJNS4_1CILi2EEENSA_ILi1EEESC_EEEEENS5_IJNSA_ILi64EEENSA_ILi128EEESG_EEENS_10bfloat16_tENS5_IJlSC_lEEESI_SJ_NS4_8TiledMMAINS4_8MMA_AtomIJNS4_20SM100_MMA_F16BF16_SSISI_SI_fLi64ELi128ELNS4_4UMMA5MajorE0ELSO_0ELNSN_7ScaleInE0ELSP_0EEEEEENS4_6LayoutINS5_IJSC_SC_SC_EEENS5_IJNSA_ILi0EEESU_SU_EEEEENS5_IJNS4_10UnderscoreESX_SX_EEEEENS4_13SM90_TMA_LOADENS4_14ComposedLayoutINS4_7SwizzleILi3ELi4ELi3EEENS4_18smem_ptr_flag_bitsILi16EEENSS_INS5_IJNSA_ILi8EEESF_EEENS5_IJSF_SC_EEEEEEEvNS4_8identityENS4_23SM90_TMA_LOAD_MULTICASTES1A_vS1B_EENS_8epilogue10collective18CollectiveEpilogueINS1E_23Sm100TmaWarpSpecializedILi4ELi2ELi16ELb1ELb0EEEJSH_NS5_IJNSS_ISF_SC_EENSS_INSA_ILi32EEESC_EEEEESI_SJ_SI_SJ_NS1E_6fusion15FusionCallbacksIS1I_NS1N_17LinearCombinationISI_fSI_fLNS_15FloatRoundStyleE2EEESH_S1M_JEEENS4_5SM1004TMEM4LOAD26SM100_TMEM_LOAD_16dp256b4xES10_NS11_INS12_ILi2ELi4ELi3EEES15_NSS_INS5_IJS16_S1K_EEENS5_IJS1K_SC_EEEEEEENS4_17SM75_U32x4_LDSM_NENS4_14SM90_TMA_STOREES21_NS4_17SM90_U32x4_STSM_NENS4_39AutoVectorizingCopyWithAssumedAlignmentILi128EEEEEEvvEEEEvNT_6ParamsE --------------------------
	.section	.nv.info._ZN7cutlass13device_kernelINS_4gemm6kernel13GemmUniversalIN4cute5tupleIJiiiiEEENS1_10collective13CollectiveMmaINS1_35MainloopSm100TmaUmmaWarpSpecializedILi4ELi2ELi4ENS5_IJNS4_1CILi2EEENSA_ILi1EEESC_EEEEENS5_IJNSA_ILi64EEENSA_ILi128EEESG_EEENS_10bfloat16_tENS5_IJlSC_lEEESI_SJ_NS4_8TiledMMAINS4_8MMA_AtomIJNS4_20SM100_MMA_F16BF16_SSISI_SI_fLi64ELi128ELNS4_4UMMA5MajorE0ELSO_0ELNSN_7ScaleInE0ELSP_0EEEEEENS4_6LayoutINS5_IJSC_SC_SC_EEENS5_IJNSA_ILi0EEESU_SU_EEEEENS5_IJNS4_10UnderscoreESX_SX_EEEEENS4_13SM90_TMA_LOADENS4_14ComposedLayoutINS4_7SwizzleILi3ELi4ELi3EEENS4_18smem_ptr_flag_bitsILi16EEENSS_INS5_IJNSA_ILi8EEESF_EEENS5_IJSF_SC_EEEEEEEvNS4_8identityENS4_23SM90_TMA_LOAD_MULTICASTES1A_vS1B_EENS_8epilogue10collective18CollectiveEpilogueINS1E_23Sm100TmaWarpSpecializedILi4ELi2ELi16ELb1ELb0EEEJSH_NS5_IJNSS_ISF_SC_EENSS_INSA_ILi32EEESC_EEEEESI_SJ_SI_SJ_NS1E_6fusion15FusionCallbacksIS1I_NS1N_17LinearCombinationISI_fSI_fLNS_15FloatRoundStyleE2EEESH_S1M_JEEENS4_5SM1004TMEM4LOAD26SM100_TMEM_LOAD_16dp256b4xES10_NS11_INS12_ILi2ELi4ELi3EEES15_NSS_INS5_IJS16_S1K_EEENS5_IJS1K_SC_EEEEEEENS4_17SM75_U32x4_LDSM_NENS4_14SM90_TMA_STOREES21_NS4_17SM90_U32x4_STSM_NENS4_39AutoVectorizingCopyWithAssumedAlignmentILi128EEEEEEvvEEEEvNT_6ParamsE,"",@"SHT_CUDA_INFO"
	.sectionflags	@""
	.align	4


	//----- nvinfo : EIATTR_CUDA_API_VERSION
	.align		4
        /*0000*/ 	.byte	0x04, 0x37
        /*0002*/ 	.short	(.L_31 - .L_30)
.L_30:
        /*0004*/ 	.word	0x00000082


	//----- nvinfo : EIATTR_KPARAM_INFO
	.align		4
.L_31:
        /*0008*/ 	.byte	0x04, 0x17
        /*000a*/ 	.short	(.L_33 - .L_32)
.L_32:
        /*000c*/ 	.word	0x00000000
        /*0010*/ 	.short	0x0000
        /*0012*/ 	.short	0x0000
        /*0014*/ 	.byte	0x00, 0xf0, 0x01, 0x20


	//----- nvinfo : EIATTR_AT_ENTRY_FRAGMENTS
	.align		4
.L_33:
        /*0018*/ 	.byte	0x04, 0x4f
        /*001a*/ 	.short	(.L_35 - .L_34)


	//   ....[0]....
.L_34:
        /*001c*/ 	.word	0x00000006


	//----- nvinfo : EIATTR_RESERVED_SMEM_USED
	.align		4
.L_35:
        /*0020*/ 	.byte	0x01, 0x41
	.zero		2


	//----- nvinfo : EIATTR_SPARSE_MMA_MASK
	.align		4
        /*0024*/ 	.byte	0x03, 0x50
        /*0026*/ 	.short	0x0000


	//----- nvinfo : EIATTR_TCGEN05_1CTA_USED
	.align		4
        /*0028*/ 	.byte	0x01, 0x51
	.zero		2


	//----- nvinfo : EIATTR_MAXREG_COUNT
	.align		4
        /*002c*/ 	.byte	0x03, 0x1b
        /*002e*/ 	.short	0x00ff


	//----- nvinfo : EIATTR_NUM_BARRIERS
	.align		4
        /*0030*/ 	.byte	0x02, 0x4c
        /*0032*/ 	.byte	0x07
	.zero		1


	//----- nvinfo : EIATTR_EXTERNS
	.align		4
        /*0034*/ 	.byte	0x04, 0x0f
        /*0036*/ 	.short	(.L_37 - .L_36)


	//   ....[0]....
	.align		4
.L_36:
        /*0038*/ 	.word	index@(__assertfail)


	//----- nvinfo : EIATTR_MERCURY_ISA_VERSION
	.align		4
.L_37:
        /*003c*/ 	.byte	0x03, 0x5f
        /*003e*/ 	.short	0x0101


	//----- nvinfo : EIATTR_INT_WARP_WIDE_INSTR_OFFSETS
	.align		4
        /*0040*/ 	.byte	0x04, 0x31
        /*0042*/ 	.short	(.L_39 - .L_38)


	//   ....[0]....
.L_38:
        /*0044*/ 	.word	0x00003ff0


	//   ....[1]....
        /*0048*/ 	.word	0x00004020


	//   ....[2]....
        /*004c*/ 	.word	0x00004040


	//   ....[3]....
        /*0050*/ 	.word	0x00004c10


	//   ....[4]....
        /*0054*/ 	.word	0x00004c70


	//   ....[5]....
        /*0058*/ 	.word	0x00004d60


	//   ....[6]....
        /*005c*/ 	.word	0x00004de0


	//   ....[7]....
        /*0060*/ 	.word	0x00004ee0


	//   ....[8]....
        /*0064*/ 	.word	0x00004f70


	//   ....[9]....
        /*0068*/ 	.word	0x00005070


	//   ....[10]....
        /*006c*/ 	.word	0x00005120


	//----- nvinfo : EIATTR_COOP_GROUP_MASK_REGIDS
	.align		4
.L_39:
        /*0070*/ 	.byte	0x04, 0x29
        /*0072*/ 	.short	(.L_41 - .L_40)


	//   ....[0]....
.L_40:
        /*0074*/ 	.word	0xffffffff


	//   ....[1]....
        /*0078*/ 	.word	0xffffffff


	//   ....[2]....
        /*007c*/ 	.word	0xffffffff


	//   ....[3]....
        /*0080*/ 	.word	0xffffffff


	//   ....[4]....
        /*0084*/ 	.word	0xffffffff


	//   ....[5]....
        /*0088*/ 	.word	0xffffffff


	//   ....[6]....
        /*008c*/ 	.word	0xffffffff


	//   ....[7]....
        /*0090*/ 	.word	0xffffffff


	//   ....[8]....
        /*0094*/ 	.word	0xffffffff


	//   ....[9]....
        /*0098*/ 	.word	0xffffffff


	//   ....[10]....
        /*009c*/ 	.word	0xffffffff


	//   ....[11]....
        /*00a0*/ 	.word	0xffffffff


	//   ....[12]....
        /*00a4*/ 	.word	0xffffffff


	//   ....[13]....
        /*00a8*/ 	.word	0xffffffff


	//----- nvinfo : EIATTR_COOP_GROUP_INSTR_OFFSETS
	.align		4
.L_41:
        /*00ac*/ 	.byte	0x04, 0x28
        /*00ae*/ 	.short	(.L_43 - .L_42)


	//   ....[0]....
.L_42:
        /*00b0*/ 	.word	0x00000080


	//   ....[1]....
        /*00b4*/ 	.word	0x000004f0


	//   ....[2]....
        /*00b8*/ 	.word	0x00000690


	//   ....[3]....
        /*00bc*/ 	.word	0x00000830


	//   ....[4]....
        /*00c0*/ 	.word	0x00000930


	//   ....[5]....
        /*00c4*/ 	.word	0x00000aa0


	//   ....[6]....
        /*00c8*/ 	.word	0x00000c40


	//   ....[7]....
        /*00cc*/ 	.word	0x00000df0


	//   ....[8]....
        /*00d0*/ 	.word	0x00002170


	//   ....[9]....
        /*00d4*/ 	.word	0x00003020


	//   ....[10]....
        /*00d8*/ 	.word	0x00003230


	//   ....[11]....
        /*00dc*/ 	.word	0x00003260


	//   ....[12]....
        /*00e0*/ 	.word	0x00003ed0


	//   ....[13]....
        /*00e4*/ 	.word	0x00004100


	//----- nvinfo : EIATTR_VRC_CTA_INIT_COUNT
	.align		4
.L_43:
        /*00e8*/ 	.byte	0x02, 0x4a
        /*00ea*/ 	.byte	0x80
	.zero		1


	//----- nvinfo : EIATTR_SYSCALL_OFFSETS
	.align		4
        /*00ec*/ 	.byte	0x04, 0x46
        /*00ee*/ 	.short	(.L_45 - .L_44)


	//   ....[0]....
.L_44:
        /*00f0*/ 	.word	0x00005db0


	//   ....[1]....
        /*00f4*/ 	.word	0x00005ea0


	//   ....[2]....
        /*00f8*/ 	.word	0x00006660


	//   ....[3]....
        /*00fc*/ 	.word	0x00006f10


	//   ....[4]....
        /*0100*/ 	.word	0x000077a0


	//   ....[5]....
        /*0104*/ 	.word	0x00008030


	//----- nvinfo : EIATTR_MBARRIER_INSTR_OFFSETS
	.align		4
.L_45:
        /*0108*/ 	.byte	0x04, 0x39
        /*010a*/ 	.short	(.L_47 - .L_46)


	//   ....[0]....
.L_46:
        /*010c*/ 	.word	0x00000600
        /*0110*/ 	.word	0x000000ff
        /*0114*/ 	.word	0x00000000
        /*0118*/ 	.short	0x0100
        /*011a*/ 	.byte	0x04
	.zero		1


	//   ....[1]....
        /*011c*/ 	.word	0x00000610
        /*0120*/ 	.word	0x000000ff
        /*0124*/ 	.word	0x00000020
        /*0128*/ 	.short	0x0100
        /*012a*/ 	.byte	0x04
	.zero		1


	//   ....[2]....
        /*012c*/ 	.word	0x00000620
        /*0130*/ 	.word	0x000000ff
        /*0134*/ 	.word	0x00000008
        /*0138*/ 	.short	0x0100
        /*013a*/ 	.byte	0x04
	.zero		1


	//   ....[3]....
        /*013c*/ 	.word	0x00000630
        /*0140*/ 	.word	0x000000ff
        /*0144*/ 	.word	0x00000028
        /*0148*/ 	.short	0x0100
        /*014a*/ 	.byte	0x04
	.zero		1


	//   ....[4]....
        /*014c*/ 	.word	0x00000640
        /*0150*/ 	.word	0x000000ff
        /*0154*/ 	.word	0x00000010
        /*0158*/ 	.short	0x0100
        /*015a*/ 	.byte	0x04
	.zero		1


	//   ....[5]....
        /*015c*/ 	.word	0x00000650
        /*0160*/ 	.word	0x000000ff
        /*0164*/ 	.word	0x00000030
        /*0168*/ 	.short	0x0100
        /*016a*/ 	.byte	0x04
	.zero		1


	//   ....[6]....
        /*016c*/ 	.word	0x00000660
        /*0170*/ 	.word	0x000000ff
        /*0174*/ 	.word	0x00000018
        /*0178*/ 	.short	0x0100
        /*017a*/ 	.byte	0x04
	.zero		1


	//   ....[7]....
        /*017c*/ 	.word	0x00000670
        /*0180*/ 	.word	0x000000ff
        /*0184*/ 	.word	0x00000038
        /*0188*/ 	.short	0x0100
        /*018a*/ 	.byte	0x04
	.zero		1


	//   ....[8]....
        /*018c*/ 	.word	0x000007a0
        /*0190*/ 	.word	0x000000ff
        /*0194*/ 	.word	0x00000040
        /*0198*/ 	.short	0x0100
        /*019a*/ 	.byte	0x04
	.zero		1


	//   ....[9]....
        /*019c*/ 	.word	0x000007b0
        /*01a0*/ 	.word	0x000000ff
        /*01a4*/ 	.word	0x00000060
        /*01a8*/ 	.short	0x0100
        /*01aa*/ 	.byte	0x04
	.zero		1


	//   ....[10]....
        /*01ac*/ 	.word	0x000007c0
        /*01b0*/ 	.word	0x000000ff
        /*01b4*/ 	.word	0x00000048
        /*01b8*/ 	.short	0x0100
        /*01ba*/ 	.byte	0x04
	.zero		1


	//   ....[11]....
        /*01bc*/ 	.word	0x000007d0
        /*01c0*/ 	.word	0x000000ff
        /*01c4*/ 	.word	0x00000068
        /*01c8*/ 	.short	0x0100
        /*01ca*/ 	.byte	0x04
	.zero		1


	//   ....[12]....
        /*01cc*/ 	.word	0x000007e0
        /*01d0*/ 	.word	0x000000ff
        /*01d4*/ 	.word	0x00000050
        /*01d8*/ 	.short	0x0100
        /*01da*/ 	.byte	0x04
	.zero		1


	//   ....[13]....
        /*01dc*/ 	.word	0x000007f0
        /*01e0*/ 	.word	0x000000ff
        /*01e4*/ 	.word	0x00000070
        /*01e8*/ 	.short	0x0100
        /*01ea*/ 	.byte	0x04
	.zero		1


	//   ....[14]....
        /*01ec*/ 	.word	0x00000800
        /*01f0*/ 	.word	0x000000ff
        /*01f4*/ 	.word	0x00000058
        /*01f8*/ 	.short	0x0100
        /*01fa*/ 	.byte	0x04
	.zero		1


	//   ....[15]....
        /*01fc*/ 	.word	0x00000810
        /*0200*/ 	.word	0x000000ff
        /*0204*/ 	.word	0x00000078
        /*0208*/ 	.short	0x0100
        /*020a*/ 	.byte	0x04
	.zero		1


	//   ....[16]....
        /*020c*/ 	.word	0x00000900
        /*0210*/ 	.word	0x000000ff
        /*0214*/ 	.word	0x00000080
        /*0218*/ 	.short	0x0100
        /*021a*/ 	.byte	0x06
	.zero		1


	//   ....[17]....
        /*021c*/ 	.word	0x00000910
        /*0220*/ 	.word	0x000000ff
        /*0224*/ 	.word	0x00000088
        /*0228*/ 	.short	0x0100
        /*022a*/ 	.byte	0x06
	.zero		1


	//   ....[18]....
        /*022c*/ 	.word	0x00000a50
        /*0230*/ 	.word	0x000000ff
        /*0234*/ 	.word	0x00000090
        /*0238*/ 	.short	0x0100
        /*023a*/ 	.byte	0x06
	.zero		1


	//   ....[19]....
        /*023c*/ 	.word	0x00000a60
        /*0240*/ 	.word	0x000000ff
        /*0244*/ 	.word	0x000000a0
        /*0248*/ 	.short	0x0100
        /*024a*/ 	.byte	0x06
	.zero		1


	//   ....[20]....
        /*024c*/ 	.word	0x00000a70
        /*0250*/ 	.word	0x000000ff
        /*0254*/ 	.word	0x00000098
        /*0258*/ 	.short	0x0100
        /*025a*/ 	.byte	0x06
	.zero		1


	//   ....[21]....
        /*025c*/ 	.word	0x00000a80
        /*0260*/ 	.word	0x000000ff
        /*0264*/ 	.word	0x000000a8
        /*0268*/ 	.short	0x0100
        /*026a*/ 	.byte	0x06
	.zero		1


	//   ....[22]....
        /*026c*/ 	.word	0x00000bb0
        /*0270*/ 	.word	0x000000ff
        /*0274*/ 	.word	0x000000b0
        /*0278*/ 	.short	0x0100
        /*027a*/ 	.byte	0x04
	.zero		1


	//   ....[23]....
        /*027c*/ 	.word	0x00000bc0
        /*0280*/ 	.word	0x000000ff
        /*0284*/ 	.word	0x000000d0
        /*0288*/ 	.short	0x0100
        /*028a*/ 	.byte	0x04
	.zero		1


	//   ....[24]....
        /*028c*/ 	.word	0x00000bd0
        /*0290*/ 	.word	0x000000ff
        /*0294*/ 	.word	0x000000b8
        /*0298*/ 	.short	0x0100
        /*029a*/ 	.byte	0x04
	.zero		1


	//   ....[25]....
        /*029c*/ 	.word	0x00000be0
        /*02a0*/ 	.word	0x000000ff
        /*02a4*/ 	.word	0x000000d8
        /*02a8*/ 	.short	0x0100
        /*02aa*/ 	.byte	0x04
	.zero		1


	//   ....[26]....
        /*02ac*/ 	.word	0x00000bf0
        /*02b0*/ 	.word	0x000000ff
        /*02b4*/ 	.word	0x000000c0
        /*02b8*/ 	.short	0x0100
        /*02ba*/ 	.byte	0x04
	.zero		1


	//   ....[27]....
        /*02bc*/ 	.word	0x00000c00
        /*02c0*/ 	.word	0x000000ff
        /*02c4*/ 	.word	0x000000e0
        /*02c8*/ 	.short	0x0100
        /*02ca*/ 	.byte	0x04
	.zero		1


	//   ....[28]....
        /*02cc*/ 	.word	0x00000c10
        /*02d0*/ 	.word	0x000000ff
        /*02d4*/ 	.word	0x000000c8
        /*02d8*/ 	.short	0x0100
        /*02da*/ 	.byte	0x04
	.zero		1


	//   ....[29]....
        /*02dc*/ 	.word	0x00000c20
        /*02e0*/ 	.word	0x000000ff
        /*02e4*/ 	.word	0x000000e8
        /*02e8*/ 	.short	0x0100
        /*02ea*/ 	.byte	0x04
	.zero		1


	//   ....[30]....
        /*02ec*/ 	.word	0x00000d10
        /*02f0*/ 	.word	0x000000ff
        /*02f4*/ 	.word	0x000000f0
        /*02f8*/ 	.short	0x0100
        /*02fa*/ 	.byte	0x04
	.zero		1


	//   ....[31]....
        /*02fc*/ 	.word	0x00000d20
        /*0300*/ 	.word	0x000000ff
        /*0304*/ 	.word	0x00000100
        /*0308*/ 	.short	0x0100
        /*030a*/ 	.byte	0x04
	.zero		1


	//   ....[32]....
        /*030c*/ 	.word	0x00000d30
        /*0310*/ 	.word	0x000000ff
        /*0314*/ 	.word	0x000000f8
        /*0318*/ 	.short	0x0100
        /*031a*/ 	.byte	0x04
	.zero		1


	//   ....[33]....
        /*031c*/ 	.word	0x00000d40
        /*0320*/ 	.word	0x000000ff
        /*0324*/ 	.word	0x00000108
        /*0328*/ 	.short	0x0100
        /*032a*/ 	.byte	0x04
	.zero		1


	//   ....[34]....
        /*032c*/ 	.word	0x00001850
        /*0330*/ 	.word	0x00000000
        /*0334*/ 	.word	0x00000100
        /*0338*/ 	.short	0x010a
        /*033a*/ 	.byte	0xff
	.zero		1


	//   ....[35]....
        /*033c*/ 	.word	0x00001880
        /*0340*/ 	.word	0x00000000
        /*0344*/ 	.word	0x000000f0
        /*0348*/ 	.short	0x0101
        /*034a*/ 	.byte	0xff
	.zero		1


	//   ....[36]....
        /*034c*/ 	.word	0x00001950
        /*0350*/ 	.word	0x000000ff
        /*0354*/ 	.word	0x00000020
        /*0358*/ 	.short	0x010a
        /*035a*/ 	.byte	0x04
	.zero		1


	//   ....[37]....
        /*035c*/ 	.word	0x000019d0
        /*0360*/ 	.word	0x000000ff
        /*0364*/ 	.word	0x00000020
        /*0368*/ 	.short	0x010a
        /*036a*/ 	.byte	0x21
	.zero		1


	//   ....[38]....
        /*036c*/ 	.word	0x00001bc0
        /*0370*/ 	.word	0x000000ff
        /*0374*/ 	.word	0x00000020
        /*0378*/ 	.short	0x010a
        /*037a*/ 	.byte	0x05
	.zero		1


	//   ....[39]....
        /*037c*/ 	.word	0x00001d60
        /*0380*/ 	.word	0x000000ff
        /*0384*/ 	.word	0x00000088
        /*0388*/ 	.short	0x0101
        /*038a*/ 	.byte	0x0d
	.zero		1


	//   ....[40]....
        /*038c*/ 	.word	0x00001d80
        /*0390*/ 	.word	0x000000ff
        /*0394*/ 	.word	0x00000020
        /*0398*/ 	.short	0x010a
        /*039a*/ 	.byte	0x04
	.zero		1


	//   ....[41]....
        /*039c*/ 	.word	0x00001e00
        /*03a0*/ 	.word	0x000000ff
        /*03a4*/ 	.word	0x00000020
        /*03a8*/ 	.short	0x010a
        /*03aa*/ 	.byte	0x21
	.zero		1


	//   ....[42]....
        /*03ac*/ 	.word	0x00001f90
        /*03b0*/ 	.word	0x000000ff
        /*03b4*/ 	.word	0x00000020
        /*03b8*/ 	.short	0x010a
        /*03ba*/ 	.byte	0x05
	.zero		1


	//   ....[43]....
        /*03bc*/ 	.word	0x000021a0
        /*03c0*/ 	.word	0x00000003
        /*03c4*/ 	.word	0x00000090
        /*03c8*/ 	.short	0x010a
        /*03ca*/ 	.byte	0xff
	.zero		1


	//   ....[44]....
        /*03cc*/ 	.word	0x000022f0
        /*03d0*/ 	.word	0x00000000
        /*03d4*/ 	.word	0x00000000
        /*03d8*/ 	.short	0x0101
        /*03da*/ 	.byte	0xff
	.zero		1


	//   ....[45]....
        /*03dc*/ 	.word	0x000028a0
        /*03e0*/ 	.word	0x000000ff
        /*03e4*/ 	.word	0x00000000
        /*03e8*/ 	.short	0x010a
        /*03ea*/ 	.byte	0x04
	.zero		1


	//   ....[46]....
        /*03ec*/ 	.word	0x00002930
        /*03f0*/ 	.word	0x000000ff
        /*03f4*/ 	.word	0x00000000
        /*03f8*/ 	.short	0x010a
        /*03fa*/ 	.byte	0x05
	.zero		1


	//   ....[47]....
        /*03fc*/ 	.word	0x000029c0
        /*0400*/ 	.word	0x000000ff
        /*0404*/ 	.word	0x00000000
        /*0408*/ 	.short	0x010a
        /*040a*/ 	.byte	0x05
	.zero		1


	//   ....[48]....
        /*040c*/ 	.word	0x00002a60
        /*0410*/ 	.word	0x00000000
        /*0414*/ 	.word	0x00000000
        /*0418*/ 	.short	0x010a
        /*041a*/ 	.byte	0xff
	.zero		1


	//   ....[49]....
        /*041c*/ 	.word	0x00002b80
        /*0420*/ 	.word	0x00000002
        /*0424*/ 	.word	0x000000f0
        /*0428*/ 	.short	0x010a
        /*042a*/ 	.byte	0xff
	.zero		1


	//   ....[50]....
        /*042c*/ 	.word	0x00002bf0
        /*0430*/ 	.word	0x00000002
        /*0434*/ 	.word	0x00000000
        /*0438*/ 	.short	0x0101
        /*043a*/ 	.byte	0xff
	.zero		1


	//   ....[51]....
        /*043c*/ 	.word	0x00002c10
        /*0440*/ 	.word	0x000000ff
        /*0444*/ 	.word	0x000000a0
        /*0448*/ 	.short	0x010a
        /*044a*/ 	.byte	0x04
	.zero		1


	//   ....[52]....
        /*044c*/ 	.word	0x00002d30
        /*0450*/ 	.word	0x00000002
        /*0454*/ 	.word	0x00000090
        /*0458*/ 	.short	0x010a
        /*045a*/ 	.byte	0xff
	.zero		1


	//   ....[53]....
        /*045c*/ 	.word	0x00002e30
        /*0460*/ 	.word	0x00000002
        /*0464*/ 	.word	0x00000000
        /*0468*/ 	.short	0x0101
        /*046a*/ 	.byte	0xff
	.zero		1


	//   ....[54]....
        /*046c*/ 	.word	0x00002ec0
        /*0470*/ 	.word	0x000000ff
        /*0474*/ 	.word	0x000000a0
        /*0478*/ 	.short	0x0106
        /*047a*/ 	.byte	0x04
	.zero		1


	//   ....[55]....
        /*047c*/ 	.word	0x00002ee0
        /*0480*/ 	.word	0x000000ff
        /*0484*/ 	.word	0x000000a0
        /*0488*/ 	.short	0x010a
        /*048a*/ 	.byte	0x04
	.zero		1


	//   ....[56]....
        /*048c*/ 	.word	0x00002f70
        /*0490*/ 	.word	0x000000ff
        /*0494*/ 	.word	0x000000a0
        /*0498*/ 	.short	0x0106
        /*049a*/ 	.byte	0x07
	.zero		1


	//   ....[57]....
        /*049c*/ 	.word	0x00002fb0
        /*04a0*/ 	.word	0x00000000
        /*04a4*/ 	.word	0x000000a0
        /*04a8*/ 	.short	0x010a
        /*04aa*/ 	.byte	0xff
	.zero		1


	//   ....[58]....
        /*04ac*/ 	.word	0x00003580
        /*04b0*/ 	.word	0x00000000
        /*04b4*/ 	.word	0x00000090
        /*04b8*/ 	.short	0x010a
        /*04ba*/ 	.byte	0xff
	.zero		1


	//   ....[59]....
        /*04bc*/ 	.word	0x00003680
        /*04c0*/ 	.word	0x00000003
        /*04c4*/ 	.word	0x00000000
        /*04c8*/ 	.short	0x0101
        /*04ca*/ 	.byte	0xff
	.zero		1


	//   ....[60]....
        /*04cc*/ 	.word	0x00003690
        /*04d0*/ 	.word	0x000000ff
        /*04d4*/ 	.word	0x00000000
        /*04d8*/ 	.short	0x010a
        /*04da*/ 	.byte	0x04
	.zero		1


	//   ....[61]....
        /*04dc*/ 	.word	0x00003710
        /*04e0*/ 	.word	0x000000ff
        /*04e4*/ 	.word	0x000000d0
        /*04e8*/ 	.short	0x010a
        /*04ea*/ 	.byte	0x2e
	.zero		1


	//   ....[62]....
        /*04ec*/ 	.word	0x000037f0
        /*04f0*/ 	.word	0x000000ff
        /*04f4*/ 	.word	0x00000000
        /*04f8*/ 	.short	0x010a
        /*04fa*/ 	.byte	0x07
	.zero		1


	//   ....[63]....
        /*04fc*/ 	.word	0x00003930
        /*0500*/ 	.word	0x000000ff
        /*0504*/ 	.word	0x00000000
        /*0508*/ 	.short	0x010a
        /*050a*/ 	.byte	0x04
	.zero		1


	//   ....[64]....
        /*050c*/ 	.word	0x00003d00
        /*0510*/ 	.word	0x000000ff
        /*0514*/ 	.word	0x00000000
        /*0518*/ 	.short	0x010a
        /*051a*/ 	.byte	0x04
	.zero		1


	//   ....[65]....
        /*051c*/ 	.word	0x00003d90
        /*0520*/ 	.word	0x000000ff
        /*0524*/ 	.word	0x00000000
        /*0528*/ 	.short	0x010a
        /*052a*/ 	.byte	0x05
	.zero		1


	//   ....[66]....
        /*052c*/ 	.word	0x00003e20
        /*0530*/ 	.word	0x000000ff
        /*0534*/ 	.word	0x00000000
        /*0538*/ 	.short	0x010a
        /*053a*/ 	.byte	0x05
	.zero		1


	//   ....[67]....
        /*053c*/ 	.word	0x00003eb0
        /*0540*/ 	.word	0x000000ff
        /*0544*/ 	.word	0x00000000
        /*0548*/ 	.short	0x010a
        /*054a*/ 	.byte	0x04
	.zero		1


	//   ....[68]....
        /*054c*/ 	.word	0x000043d0
        /*0550*/ 	.word	0x00000008
        /*0554*/ 	.word	0x00000090
        /*0558*/ 	.short	0x010a
        /*055a*/ 	.byte	0xff
	.zero		1


	//   ....[69]....
        /*055c*/ 	.word	0x00004540
        /*0560*/ 	.word	0x00000000
        /*0564*/ 	.word	0x00000000
        /*0568*/ 	.short	0x0101
        /*056a*/ 	.byte	0xff
	.zero		1


	//   ....[70]....
        /*056c*/ 	.word	0x00004a20
        /*0570*/ 	.word	0x000000ff
        /*0574*/ 	.word	0x00000088
        /*0578*/ 	.short	0x010a
        /*057a*/ 	.byte	0x15
	.zero		1


	//   ....[71]....
        /*057c*/ 	.word	0x00004bb0
        /*0580*/ 	.word	0x000000ff
        /*0584*/ 	.word	0x00000060
        /*0588*/ 	.short	0x010a
        /*058a*/ 	.byte	0x15
	.zero		1


	//   ....[72]....
        /*058c*/ 	.word	0x00004d00
        /*0590*/ 	.word	0x000000ff
        /*0594*/ 	.word	0x00000040
        /*0598*/ 	.short	0x010b
        /*059a*/ 	.byte	0x15
	.zero		1


	//   ....[73]....
        /*059c*/ 	.word	0x00004d20
        /*05a0*/ 	.word	0x000000ff
        /*05a4*/ 	.word	0x00000000
        /*05a8*/ 	.short	0x0101
        /*05aa*/ 	.byte	0x04
	.zero		1


	//   ....[74]....
        /*05ac*/ 	.word	0x00004d30
        /*05b0*/ 	.word	0x000000ff
        /*05b4*/ 	.word	0x00000068
        /*05b8*/ 	.short	0x010a
        /*05ba*/ 	.byte	0x15
	.zero		1


	//   ....[75]....
        /*05bc*/ 	.word	0x00004e80
        /*05c0*/ 	.word	0x000000ff
        /*05c4*/ 	.word	0x00000048
        /*05c8*/ 	.short	0x010b
        /*05ca*/ 	.byte	0x15
	.zero		1


	//   ....[76]....
        /*05cc*/ 	.word	0x00004ea0
        /*05d0*/ 	.word	0x000000ff
        /*05d4*/ 	.word	0x00000000
        /*05d8*/ 	.short	0x0101
        /*05da*/ 	.byte	0x04
	.zero		1


	//   ....[77]....
        /*05dc*/ 	.word	0x00004eb0
        /*05e0*/ 	.word	0x000000ff
        /*05e4*/ 	.word	0x00000070
        /*05e8*/ 	.short	0x010a
        /*05ea*/ 	.byte	0x15
	.zero		1


	//   ....[78]....
        /*05ec*/ 	.word	0x00005010
        /*05f0*/ 	.word	0x000000ff
        /*05f4*/ 	.word	0x00000050
        /*05f8*/ 	.short	0x010b
        /*05fa*/ 	.byte	0x15
	.zero		1


	//   ....[79]....
        /*05fc*/ 	.word	0x00005030
        /*0600*/ 	.word	0x000000ff
        /*0604*/ 	.word	0x00000000
        /*0608*/ 	.short	0x0101
        /*060a*/ 	.byte	0x04
	.zero		1


	//   ....[80]....
        /*060c*/ 	.word	0x00005040
        /*0610*/ 	.word	0x000000ff
        /*0614*/ 	.word	0x00000078
        /*0618*/ 	.short	0x010a
        /*061a*/ 	.byte	0x15
	.zero		1


	//   ....[81]....
        /*061c*/ 	.word	0x00005230
        /*0620*/ 	.word	0x000000ff
        /*0624*/ 	.word	0x00000058
        /*0628*/ 	.short	0x010b
        /*062a*/ 	.byte	0x15
	.zero		1


	//   ....[82]....
        /*062c*/ 	.word	0x00005240
        /*0630*/ 	.word	0x000000ff
        /*0634*/ 	.word	0x00000000
        /*0638*/ 	.short	0x0101
        /*063a*/ 	.byte	0x28
	.zero		1


	//   ....[83]....
        /*063c*/ 	.word	0x00005270
        /*0640*/ 	.word	0x000000ff
        /*0644*/ 	.word	0x00000060
        /*0648*/ 	.short	0x010a
        /*064a*/ 	.byte	0x15
	.zero		1


	//   ....[84]....
        /*064c*/ 	.word	0x00005290
        /*0650*/ 	.word	0x000000ff
        /*0654*/ 	.word	0x00000068
        /*0658*/ 	.short	0x010a
        /*065a*/ 	.byte	0x15
	.zero		1


	//   ....[85]....
        /*065c*/ 	.word	0x000052b0
        /*0660*/ 	.word	0x000000ff
        /*0664*/ 	.word	0x00000070
        /*0668*/ 	.short	0x010a
        /*066a*/ 	.byte	0x15
	.zero		1


	//   ....[86]....
        /*066c*/ 	.word	0x000052f0
        /*0670*/ 	.word	0x00000000
        /*0674*/ 	.word	0x00000078
        /*0678*/ 	.short	0x010a
        /*067a*/ 	.byte	0xff
	.zero		1


	//   ....[87]....
        /*067c*/ 	.word	0x00005640
        /*0680*/ 	.word	0x00000003
        /*0684*/ 	.word	0x00000090
        /*0688*/ 	.short	0x010a
        /*068a*/ 	.byte	0xff
	.zero		1


	//   ....[88]....
        /*068c*/ 	.word	0x000057c0
        /*0690*/ 	.word	0x00000000
        /*0694*/ 	.word	0x00000000
        /*0698*/ 	.short	0x0101
        /*069a*/ 	.byte	0xff
	.zero		1


	//   ....[89]....
        /*069c*/ 	.word	0x00006310
        /*06a0*/ 	.word	0x000000ff
        /*06a4*/ 	.word	0x00000040
        /*06a8*/ 	.short	0x010a
        /*06aa*/ 	.byte	0x2c
	.zero		1


	//   ....[90]....
        /*06ac*/ 	.word	0x00006350
        /*06b0*/ 	.word	0x0000001a
        /*06b4*/ 	.word	0x000000b0
        /*06b8*/ 	.short	0x010a
        /*06ba*/ 	.byte	0xff
	.zero		1


	//   ....[91]....
        /*06bc*/ 	.word	0x00006460
        /*06c0*/ 	.word	0x000000ff
        /*06c4*/ 	.word	0x00000040
        /*06c8*/ 	.short	0x010a
        /*06ca*/ 	.byte	0x2c
	.zero		1


	//   ....[92]....
        /*06cc*/ 	.word	0x00006540
        /*06d0*/ 	.word	0x0000001a
        /*06d4*/ 	.word	0x000000b0
        /*06d8*/ 	.short	0x010a
        /*06da*/ 	.byte	0xff
	.zero		1


	//   ....[93]....
        /*06dc*/ 	.word	0x00006c70
        /*06e0*/ 	.word	0x00000000
        /*06e4*/ 	.word	0x00000000
        /*06e8*/ 	.short	0x0101
        /*06ea*/ 	.byte	0xff
	.zero		1


	//   ....[94]....
        /*06ec*/ 	.word	0x00006c80
        /*06f0*/ 	.word	0x00000002
        /*06f4*/ 	.word	0x00000040
        /*06f8*/ 	.short	0x010a
        /*06fa*/ 	.byte	0xff
	.zero		1


	//   ....[95]....
        /*06fc*/ 	.word	0x00006d40
        /*0700*/ 	.word	0x00000002
        /*0704*/ 	.word	0x00000040
        /*0708*/ 	.short	0x010a
        /*070a*/ 	.byte	0xff
	.zero		1


	//   ....[96]....
        /*070c*/ 	.word	0x00007500
        /*0710*/ 	.word	0x00000000
        /*0714*/ 	.word	0x00000000
        /*0718*/ 	.short	0x0101
        /*071a*/ 	.byte	0xff
	.zero		1


	//   ....[97]....
        /*071c*/ 	.word	0x00007520
        /*0720*/ 	.word	0x00000002
        /*0724*/ 	.word	0x00000040
        /*0728*/ 	.short	0x010a
        /*072a*/ 	.byte	0xff
	.zero		1


	//   ....[98]....
        /*072c*/ 	.word	0x000075d0
        /*0730*/ 	.word	0x00000002
        /*0734*/ 	.word	0x00000040
        /*0738*/ 	.short	0x010a
        /*073a*/ 	.byte	0xff
	.zero		1


	//   ....[99]....
        /*073c*/ 	.word	0x00007d90
        /*0740*/ 	.word	0x00000000
        /*0744*/ 	.word	0x00000000
        /*0748*/ 	.short	0x0101
        /*074a*/ 	.byte	0xff
	.zero		1


	//   ....[100]....
        /*074c*/ 	.word	0x00007db0
        /*0750*/ 	.word	0x00000003
        /*0754*/ 	.word	0x00000040
        /*0758*/ 	.short	0x010a
        /*075a*/ 	.byte	0xff
	.zero		1


	//   ....[101]....
        /*075c*/ 	.word	0x00007e60
        /*0760*/ 	.word	0x00000003
        /*0764*/ 	.word	0x00000040
        /*0768*/ 	.short	0x010a
        /*076a*/ 	.byte	0xff
	.zero		1


	//   ....[102]....
        /*076c*/ 	.word	0x00008200
        /*0770*/ 	.word	0x000000ff
        /*0774*/ 	.word	0x00000000
        /*0778*/ 	.short	0x0101
        /*077a*/ 	.byte	0x04
	.zero		1


	//   ....[103]....
        /*077c*/ 	.word	0x00008680
        /*0780*/ 	.word	0x00000000
        /*0784*/ 	.word	0x00000000
        /*0788*/ 	.short	0x0101
        /*078a*/ 	.byte	0xff
	.zero		1


	//   ....[104]....
        /*078c*/ 	.word	0x00008910
        /*0790*/ 	.word	0x000000ff
        /*0794*/ 	.word	0x00000000
        /*0798*/ 	.short	0x0101
        /*079a*/ 	.byte	0x04
	.zero		1


	//   ....[105]....
        /*079c*/ 	.word	0x00008930
        /*07a0*/ 	.word	0x00000000
        /*07a4*/ 	.word	0x00000100
        /*07a8*/ 	.short	0x010a
        /*07aa*/ 	.byte	0xff
	.zero		1


	//   ....[106]....
        /*07ac*/ 	.word	0x00008990
        /*07b0*/ 	.word	0x00000000
        /*07b4*/ 	.word	0x00000020
        /*07b8*/ 	.short	0x010a
        /*07ba*/ 	.byte	0xff
	.zero		1


	//   ....[107]....
        /*07bc*/ 	.word	0x000089f0
        /*07c0*/ 	.word	0x00000000
        /*07c4*/ 	.word	0x00000020
        /*07c8*/ 	.short	0x010a
        /*07ca*/ 	.byte	0xff
	.zero		1


	//   ....[108]....
        /*07cc*/ 	.word	0x00008a40
        /*07d0*/ 	.word	0x00000003
        /*07d4*/ 	.word	0x00000090
        /*07d8*/ 	.short	0x010a
        /*07da*/ 	.byte	0xff
	.zero		1


	//   ....[109]....
        /*07dc*/ 	.word	0x00008aa0
        /*07e0*/ 	.word	0x00000000
        /*07e4*/ 	.word	0x00000000
        /*07e8*/ 	.short	0x010a
        /*07ea*/ 	.byte	0xff
	.zero		1


	//   ....[110]....
        /*07ec*/ 	.word	0x00008b00
        /*07f0*/ 	.word	0x00000000
        /*07f4*/ 	.word	0x00000000
        /*07f8*/ 	.short	0x010a
        /*07fa*/ 	.byte	0xff
	.zero		1


	//   ....[111]....
        /*07fc*/ 	.word	0x00008b60
        /*0800*/ 	.word	0x00000000
        /*0804*/ 	.word	0x00000000
        /*0808*/ 	.short	0x010a
        /*080a*/ 	.byte	0xff
	.zero		1


	//   ....[112]....
        /*080c*/ 	.word	0x00008bb0
        /*0810*/ 	.word	0x00000002
        /*0814*/ 	.word	0x000000f0
        /*0818*/ 	.short	0x010a
        /*081a*/ 	.byte	0xff
	.zero		1


	//   ....[113]....
        /*081c*/ 	.word	0x00008c10
        /*0820*/ 	.word	0x00000002
        /*0824*/ 	.word	0x000000a0
        /*0828*/ 	.short	0x010a
        /*082a*/ 	.byte	0xff
	.zero		1


	//   ....[114]....
        /*082c*/ 	.word	0x00008c60
        /*0830*/ 	.word	0x00000002
        /*0834*/ 	.word	0x00000090
        /*0838*/ 	.short	0x010a
        /*083a*/ 	.byte	0xff
	.zero		1


	//   ....[115]....
        /*083c*/ 	.word	0x00008cc0
        /*0840*/ 	.word	0x00000000
        /*0844*/ 	.word	0x000000a0
        /*0848*/ 	.short	0x010a
        /*084a*/ 	.byte	0xff
	.zero		1


	//   ....[116]....
        /*084c*/ 	.word	0x00008d10
        /*0850*/ 	.word	0x00000000
        /*0854*/ 	.word	0x00000090
        /*0858*/ 	.short	0x010a
        /*085a*/ 	.byte	0xff
	.zero		1


	//   ....[117]....
        /*085c*/ 	.word	0x00008d70
        /*0860*/ 	.word	0x00000002
        /*0864*/ 	.word	0x000000d0
        /*0868*/ 	.short	0x010a
        /*086a*/ 	.byte	0xff
	.zero		1


	//   ....[118]....
        /*086c*/ 	.word	0x00008dd0
        /*0870*/ 	.word	0x00000000
        /*0874*/ 	.word	0x00000000
        /*0878*/ 	.short	0x010a
        /*087a*/ 	.byte	0xff
	.zero		1


	//   ....[119]....
        /*087c*/ 	.word	0x00008e30
        /*0880*/ 	.word	0x00000000
        /*0884*/ 	.word	0x00000000
        /*0888*/ 	.short	0x010a
        /*088a*/ 	.byte	0xff
	.zero		1


	//   ....[120]....
        /*088c*/ 	.word	0x00008e90
        /*0890*/ 	.word	0x00000000
        /*0894*/ 	.word	0x00000000
        /*0898*/ 	.short	0x010a
        /*089a*/ 	.byte	0xff
	.zero		1


	//   ....[121]....
        /*089c*/ 	.word	0x00008ef0
        /*08a0*/ 	.word	0x00000000
        /*08a4*/ 	.word	0x00000000
        /*08a8*/ 	.short	0x010a
        /*08aa*/ 	.byte	0xff
	.zero		1


	//   ....[122]....
        /*08ac*/ 	.word	0x00008f50
        /*08b0*/ 	.word	0x00000000
        /*08b4*/ 	.word	0x00000000
        /*08b8*/ 	.short	0x010a
        /*08ba*/ 	.byte	0xff
	.zero		1


	//   ....[123]....
        /*08bc*/ 	.word	0x00008fa0
        /*08c0*/ 	.word	0x00000008
        /*08c4*/ 	.word	0x00000090
        /*08c8*/ 	.short	0x010a
        /*08ca*/ 	.byte	0xff
	.zero		1


	//   ....[124]....
        /*08cc*/ 	.word	0x00009000
        /*08d0*/ 	.word	0x00000000
        /*08d4*/ 	.word	0x00000088
        /*08d8*/ 	.short	0x010a
        /*08da*/ 	.byte	0xff
	.zero		1


	//   ....[125]....
        /*08dc*/ 	.word	0x00009060
        /*08e0*/ 	.word	0x00000000
        /*08e4*/ 	.word	0x00000060
        /*08e8*/ 	.short	0x010a
        /*08ea*/ 	.byte	0xff
	.zero		1


	//   ....[126]....
        /*08ec*/ 	.word	0x000090c0
        /*08f0*/ 	.word	0x00000000
        /*08f4*/ 	.word	0x00000068
        /*08f8*/ 	.short	0x010a
        /*08fa*/ 	.byte	0xff
	.zero		1


	//   ....[127]....
        /*08fc*/ 	.word	0x00009120
        /*0900*/ 	.word	0x00000000
        /*0904*/ 	.word	0x00000070
        /*0908*/ 	.short	0x010a
        /*090a*/ 	.byte	0xff
	.zero		1


	//   ....[128]....
        /*090c*/ 	.word	0x00009180
        /*0910*/ 	.word	0x00000000
        /*0914*/ 	.word	0x00000078
        /*0918*/ 	.short	0x010a
        /*091a*/ 	.byte	0xff
	.zero		1


	//   ....[129]....
        /*091c*/ 	.word	0x000091e0
        /*0920*/ 	.word	0x00000000
        /*0924*/ 	.word	0x00000060
        /*0928*/ 	.short	0x010a
        /*092a*/ 	.byte	0xff
	.zero		1


	//   ....[130]....
        /*092c*/ 	.word	0x00009240
        /*0930*/ 	.word	0x00000000
        /*0934*/ 	.word	0x00000068
        /*0938*/ 	.short	0x010a
        /*093a*/ 	.byte	0xff
	.zero		1


	//   ....[131]....
        /*093c*/ 	.word	0x000092a0
        /*0940*/ 	.word	0x00000000
        /*0944*/ 	.word	0x00000070
        /*0948*/ 	.short	0x010a
        /*094a*/ 	.byte	0xff
	.zero		1


	//   ....[132]....
        /*094c*/ 	.word	0x000092f0
        /*0950*/ 	.word	0x00000003
        /*0954*/ 	.word	0x00000090
        /*0958*/ 	.short	0x010a
        /*095a*/ 	.byte	0xff
	.zero		1


	//   ....[133]....
        /*095c*/ 	.word	0x00009350
        /*0960*/ 	.word	0x00000000
        /*0964*/ 	.word	0x00000040
        /*0968*/ 	.short	0x010a
        /*096a*/ 	.byte	0xff
	.zero		1


	//   ....[134]....
        /*096c*/ 	.word	0x000093a0
        /*0970*/ 	.word	0x0000001a
        /*0974*/ 	.word	0x000000b0
        /*0978*/ 	.short	0x010a
        /*097a*/ 	.byte	0xff
	.zero		1


	//   ....[135]....
        /*097c*/ 	.word	0x000093f0
        /*0980*/ 	.word	0x00000002
        /*0984*/ 	.word	0x00000040
        /*0988*/ 	.short	0x010a
        /*098a*/ 	.byte	0xff
	.zero		1


	//   ....[136]....
        /*098c*/ 	.word	0x00009440
        /*0990*/ 	.word	0x00000002
        /*0994*/ 	.word	0x00000040
        /*0998*/ 	.short	0x010a
        /*099a*/ 	.byte	0xff
	.zero		1


	//   ....[137]....
        /*099c*/ 	.word	0x00009490
        /*09a0*/ 	.word	0x00000003
        /*09a4*/ 	.word	0x00000040
        /*09a8*/ 	.short	0x010a
        /*09aa*/ 	.byte	0xff
	.zero		1


	//----- nvinfo : EIATTR_NUM_MBARRIERS
	.align		4
.L_47:
        /*09ac*/ 	.byte	0x03, 0x38
        /*09ae*/ 	.short	0x0022


	//----- nvinfo : EIATTR_EXIT_INSTR_OFFSETS
	.align		4
        /*09b0*/ 	.byte	0x04, 0x1c
        /*09b2*/ 	.short	(.L_49 - .L_48)


	//   ....[0]....
.L_48:
        /*09b4*/ 	.word	0x00002a90


	//   ....[1]....
        /*09b8*/ 	.word	0x00002f80


	//   ....[2]....
        /*09bc*/ 	.word	0x00002fe0


	//   ....[3]....
        /*09c0*/ 	.word	0x00004110


	//   ....[4]....
        /*09c4*/ 	.word	0x00005320


	//   ....[5]....
        /*09c8*/ 	.word	0x00005360


	//   ....[6]....
        /*09cc*/ 	.word	0x00008800


	//   ....[7]....
        /*09d0*/ 	.word	0x00008880


	//   ....[8]....
        /*09d4*/ 	.word	0x000088b0


	//   ....[9]....
        /*09d8*/ 	.word	0x00008920


	//----- nvinfo : EIATTR_MAX_THREADS
	.align		4
.L_49:
        /*09dc*/ 	.byte	0x04, 0x05
        /*09de*/ 	.short	(.L_51 - .L_50)
.L_50:
        /*09e0*/ 	.word	0x00000100
        /*09e4*/ 	.word	0x00000001
        /*09e8*/ 	.word	0x00000001


	//----- nvinfo : EIATTR_CRS_STACK_SIZE
	.align		4
.L_51:
        /*09ec*/ 	.byte	0x04, 0x1e
        /*09ee*/ 	.short	(.L_53 - .L_52)
.L_52:
        /*09f0*/ 	.word	0x00000000


	//----- nvinfo : EIATTR_CBANK_PARAM_SIZE
	.align		4
.L_53:
        /*09f4*/ 	.byte	0x03, 0x19
        /*09f6*/ 	.short	0x0800


	//----- nvinfo : EIATTR_PARAM_CBANK
	.align		4
        /*09f8*/ 	.byte	0x04, 0x0a
        /*09fa*/ 	.short	(.L_55 - .L_54)
	.align		4
.L_54:
        /*09fc*/ 	.word	index@(.nv.constant0._ZN7cutlass13device_kernelINS_4gemm6kernel13GemmUniversalIN4cute5tupleIJiiiiEEENS1_10collective13CollectiveMmaINS1_35MainloopSm100TmaUmmaWarpSpecializedILi4ELi2ELi4ENS5_IJNS4_1CILi2EEENSA_ILi1EEESC_EEEEENS5_IJNSA_ILi64EEENSA_ILi128EEESG_EEENS_10bfloat16_tENS5_IJlSC_lEEESI_SJ_NS4_8TiledMMAINS4_8MMA_AtomIJNS4_20SM100_MMA_F16BF16_SSISI_SI_fLi64ELi128ELNS4_4UMMA5MajorE0ELSO_0ELNSN_7ScaleInE0ELSP_0EEEEEENS4_6LayoutINS5_IJSC_SC_SC_EEENS5_IJNSA_ILi0EEESU_SU_EEEEENS5_IJNS4_10UnderscoreESX_SX_EEEEENS4_13SM90_TMA_LOADENS4_14ComposedLayoutINS4_7SwizzleILi3ELi4ELi3EEENS4_18smem_ptr_flag_bitsILi16EEENSS_INS5_IJNSA_ILi8EEESF_EEENS5_IJSF_SC_EEEEEEEvNS4_8identityENS4_23SM90_TMA_LOAD_MULTICASTES1A_vS1B_EENS_8epilogue10collective18CollectiveEpilogueINS1E_23Sm100TmaWarpSpecializedILi4ELi2ELi16ELb1ELb0EEEJSH_NS5_IJNSS_ISF_SC_EENSS_INSA_ILi32EEESC_EEEEESI_SJ_SI_SJ_NS1E_6fusion15FusionCallbacksIS1I_NS1N_17LinearCombinationISI_fSI_fLNS_15FloatRoundStyleE2EEESH_S1M_JEEENS4_5SM1004TMEM4LOAD26SM100_TMEM_LOAD_16dp256b4xES10_NS11_INS12_ILi2ELi4ELi3EEES15_NSS_INS5_IJS16_S1K_EEENS5_IJS1K_SC_EEEEEEENS4_17SM75_U32x4_LDSM_NENS4_14SM90_TMA_STOREES21_NS4_17SM90_U32x4_STSM_NENS4_39AutoVectorizingCopyWithAssumedAlignmentILi128EEEEEEvvEEEEvNT_6ParamsE)
        /*0a00*/ 	.short	0x0380
        /*0a02*/ 	.short	0x0800


	//----- nvinfo : EIATTR_SW_WAR
	.align		4
.L_55:
        /*0a04*/ 	.byte	0x04, 0x36
        /*0a06*/ 	.short	(.L_57 - .L_56)
.L_56:
        /*0a08*/ 	.word	0x00000008
.L_57:


//--------------------- .nv.callgraph             --------------------------
	.section	.nv.callgraph,"",@"SHT_CUDA_CALLGRAPH"
	.align	4
	.sectionentsize	8
	.align		4
        /*0000*/ 	.word	0x00000000
	.align		4
        /*0004*/ 	.word	0xffffffff
	.align		4
        /*0008*/ 	.word	index@(_ZN7cutlass13device_kernelINS_4gemm6kernel13GemmUniversalIN4cute5tupleIJiiiiEEENS1_10collective13CollectiveMmaINS1_35MainloopSm100TmaUmmaWarpSpecializedILi4ELi2ELi4ENS5_IJNS4_1CILi2EEENSA_ILi1EEESC_EEEEENS5_IJNSA_ILi64EEENSA_ILi128EEESG_EEENS_10bfloat16_tENS5_IJlSC_lEEESI_SJ_NS4_8TiledMMAINS4_8MMA_AtomIJNS4_20SM100_MMA_F16BF16_SSISI_SI_fLi64ELi128ELNS4_4UMMA5MajorE0ELSO_0ELNSN_7ScaleInE0ELSP_0EEEEEENS4_6LayoutINS5_IJSC_SC_SC_EEENS5_IJNSA_ILi0EEESU_SU_EEEEENS5_IJNS4_10UnderscoreESX_SX_EEEEENS4_13SM90_TMA_LOADENS4_14ComposedLayoutINS4_7SwizzleILi3ELi4ELi3EEENS4_18smem_ptr_flag_bitsILi16EEENSS_INS5_IJNSA_ILi8EEESF_EEENS5_IJSF_SC_EEEEEEEvNS4_8identityENS4_23SM90_TMA_LOAD_MULTICASTES1A_vS1B_EENS_8epilogue10collective18CollectiveEpilogueINS1E_23Sm100TmaWarpSpecializedILi4ELi2ELi16ELb1ELb0EEEJSH_NS5_IJNSS_ISF_SC_EENSS_INSA_ILi32EEESC_EEEEESI_SJ_SI_SJ_NS1E_6fusion15FusionCallbacksIS1I_NS1N_17LinearCombinationISI_fSI_fLNS_15FloatRoundStyleE2EEESH_S1M_JEEENS4_5SM1004TMEM4LOAD26SM100_TMEM_LOAD_16dp256b4xES10_NS11_INS12_ILi2ELi4ELi3EEES15_NSS_INS5_IJS16_S1K_EEENS5_IJS1K_SC_EEEEEEENS4_17SM75_U32x4_LDSM_NENS4_14SM90_TMA_STOREES21_NS4_17SM90_U32x4_STSM_NENS4_39AutoVectorizingCopyWithAssumedAlignmentILi128EEEEEEvvEEEEvNT_6ParamsE)
	.align		4
        /*000c*/ 	.word	index@(__assertfail)
	.align		4
        /*0010*/ 	.word	0x00000000
	.align		4
        /*0014*/ 	.word	0xfffffffe
	.align		4
        /*0018*/ 	.word	0x00000000
	.align		4
        /*001c*/ 	.word	0xfffffffd
	.align		4
        /*0020*/ 	.word	0x00000000
	.align		4
        /*0024*/ 	.word	0xfffffffc


//--------------------- .nv.constant4             --------------------------
	.section	.nv.constant4,"a",@progbits
	.align	8
	.align		8
.nv.constant4:
        /*0000*/ 	.dword	__assertfail
	.align		8
        /*0008*/ 	.dword	__unnamed_1
	.align		8
        /*0010*/ 	.dword	__unnamed_2
	.align		8
        /*0018*/ 	.dword	_ZN40_INTERNAL_b8ec402a_4_k_cu_3e67dc95_193414cuda3std3__45__cpo5beginE
	.align		8
        /*0020*/ 	.dword	_ZN40_INTERNAL_b8ec402a_4_k_cu_3e67dc95_193414cuda3std3__45__cpo3endE
	.align		8
        /*0028*/ 	.dword	_ZN40_INTERNAL_b8ec402a_4_k_cu_3e67dc95_193414cuda3std3__45__cpo6cbeginE
	.align		8
        /*0030*/ 	.dword	_ZN40_INTERNAL_b8ec402a_4_k_cu_3e67dc95_193414cuda3std3__45__cpo4cendE
	.align		8
        /*0038*/ 	.dword	_ZN40_INTERNAL_b8ec402a_4_k_cu_3e67dc95_193414cuda3std3__442_GLOBAL__N__b8ec402a_4_k_cu_3e67dc95_193416ignoreE
	.align		8
        /*0040*/ 	.dword	_ZN40_INTERNAL_b8ec402a_4_k_cu_3e67dc95_193414cuda3std3__419piecewise_constructE
	.align		8
        /*0048*/ 	.dword	_ZN40_INTERNAL_b8ec402a_4_k_cu_3e67dc95_193414cuda3std3__48in_placeE
	.align		8
        /*0050*/ 	.dword	_ZN40_INTERNAL_b8ec402a_4_k_cu_3e67dc95_193414cuda3std6ranges3__45__cpo4swapE
	.align		8
        /*0058*/ 	.dword	_ZN40_INTERNAL_b8ec402a_4_k_cu_3e67dc95_193414cuda3std6ranges3__45__cpo9iter_moveE
	.align		8
        /*0060*/ 	.dword	_ZN40_INTERNAL_b8ec402a_4_k_cu_3e67dc95_193414cute7productE
	.align		8
        /*0068*/ 	.dword	_ZN40_INTERNAL_b8ec402a_4_k_cu_3e67dc95_193414cute1_E
	.align		8
        /*0070*/ 	.dword	$str$25
	.align		8
        /*0078*/ 	.dword	$str$26
	.align		8
        /*0080*/ 	.dword	$str$27
	.align		8
        /*0088*/ 	.dword	$str$28


//--------------------- .text._ZN7cutlass13device_kernelINS_4gemm6kernel13GemmUniversalIN4cute5tupleIJiiiiEEENS1_10collective13CollectiveMmaINS1_35MainloopSm100TmaUmmaWarpSpecializedILi4ELi2ELi4ENS5_IJNS4_1CILi2EEENSA_ILi1EEESC_EEEEENS5_IJNSA_ILi64EEENSA_ILi128EEESG_EEENS_10bfloat16_tENS5_IJlSC_lEEESI_SJ_NS4_8TiledMMAINS4_8MMA_AtomIJNS4_20SM100_MMA_F16BF16_SSISI_SI_fLi64ELi128ELNS4_4UMMA5MajorE0ELSO_0ELNSN_7ScaleInE0ELSP_0EEEEEENS4_6LayoutINS5_IJSC_SC_SC_EEENS5_IJNSA_ILi0EEESU_SU_EEEEENS5_IJNS4_10UnderscoreESX_SX_EEEEENS4_13SM90_TMA_LOADENS4_14ComposedLayoutINS4_7SwizzleILi3ELi4ELi3EEENS4_18smem_ptr_flag_bitsILi16EEENSS_INS5_IJNSA_ILi8EEESF_EEENS5_IJSF_SC_EEEEEEEvNS4_8identityENS4_23SM90_TMA_LOAD_MULTICASTES1A_vS1B_EENS_8epilogue10collective18CollectiveEpilogueINS1E_23Sm100TmaWarpSpecializedILi4ELi2ELi16ELb1ELb0EEEJSH_NS5_IJNSS_ISF_SC_EENSS_INSA_ILi32EEESC_EEEEESI_SJ_SI_SJ_NS1E_6fusion15FusionCallbacksIS1I_NS1N_17LinearCombinationISI_fSI_fLNS_15FloatRoundStyleE2EEESH_S1M_JEEENS4_5SM1004TMEM4LOAD26SM100_TMEM_LOAD_16dp256b4xES10_NS11_INS12_ILi2ELi4ELi3EEES15_NSS_INS5_IJS16_S1K_EEENS5_IJS1K_SC_EEEEEEENS4_17SM75_U32x4_LDSM_NENS4_14SM90_TMA_STOREES21_NS4_17SM90_U32x4_STSM_NENS4_39AutoVectorizingCopyWithAssumedAlignmentILi128EEEEEEvvEEEEvNT_6ParamsE --------------------------
	.section	.text._ZN7cutlass13device_kernelINS_4gemm6kernel13GemmUniversalIN4cute5tupleIJiiiiEEENS1_10collective13CollectiveMmaINS1_35MainloopSm100TmaUmmaWarpSpecializedILi4ELi2ELi4ENS5_IJNS4_1CILi2EEENSA_ILi1EEESC_EEEEENS5_IJNSA_ILi64EEENSA_ILi128EEESG_EEENS_10bfloat16_tENS5_IJlSC_lEEESI_SJ_NS4_8TiledMMAINS4_8MMA_AtomIJNS4_20SM100_MMA_F16BF16_SSISI_SI_fLi64ELi128ELNS4_4UMMA5MajorE0ELSO_0ELNSN_7ScaleInE0ELSP_0EEEEEENS4_6LayoutINS5_IJSC_SC_SC_EEENS5_IJNSA_ILi0EEESU_SU_EEEEENS5_IJNS4_10UnderscoreESX_SX_EEEEENS4_13SM90_TMA_LOADENS4_14ComposedLayoutINS4_7SwizzleILi3ELi4ELi3EEENS4_18smem_ptr_flag_bitsILi16EEENSS_INS5_IJNSA_ILi8EEESF_EEENS5_IJSF_SC_EEEEEEEvNS4_8identityENS4_23SM90_TMA_LOAD_MULTICASTES1A_vS1B_EENS_8epilogue10collective18CollectiveEpilogueINS1E_23Sm100TmaWarpSpecializedILi4ELi2ELi16ELb1ELb0EEEJSH_NS5_IJNSS_ISF_SC_EENSS_INSA_ILi32EEESC_EEEEESI_SJ_SI_SJ_NS1E_6fusion15FusionCallbacksIS1I_NS1N_17LinearCombinationISI_fSI_fLNS_15FloatRoundStyleE2EEESH_S1M_JEEENS4_5SM1004TMEM4LOAD26SM100_TMEM_LOAD_16dp256b4xES10_NS11_INS12_ILi2ELi4ELi3EEES15_NSS_INS5_IJS16_S1K_EEENS5_IJS1K_SC_EEEEEEENS4_17SM75_U32x4_LDSM_NENS4_14SM90_TMA_STOREES21_NS4_17SM90_U32x4_STSM_NENS4_39AutoVectorizingCopyWithAssumedAlignmentILi128EEEEEEvvEEEEvNT_6ParamsE,"ax",@progbits
	.align	128
.text._ZN7cutlass13device_kernelINS_4gemm6kernel13GemmUniversalIN4cute5tupleIJiiiiEEENS1_10collective13CollectiveMmaINS1_35MainloopSm100TmaUmmaWarpSpecializedILi4ELi2ELi4ENS5_IJNS4_1CILi2EEENSA_ILi1EEESC_EEEEENS5_IJNSA_ILi64EEENSA_ILi128EEESG_EEENS_10bfloat16_tENS5_IJlSC_lEEESI_SJ_NS4_8TiledMMAINS4_8MMA_AtomIJNS4_20SM100_MMA_F16BF16_SSISI_SI_fLi64ELi128ELNS4_4UMMA5MajorE0ELSO_0ELNSN_7ScaleInE0ELSP_0EEEEEENS4_6LayoutINS5_IJSC_SC_SC_EEENS5_IJNSA_ILi0EEESU_SU_EEEEENS5_IJNS4_10UnderscoreESX_SX_EEEEENS4_13SM90_TMA_LOADENS4_14ComposedLayoutINS4_7SwizzleILi3ELi4ELi3EEENS4_18smem_ptr_flag_bitsILi16EEENSS_INS5_IJNSA_ILi8EEESF_EEENS5_IJSF_SC_EEEEEEEvNS4_8identityENS4_23SM90_TMA_LOAD_MULTICASTES1A_vS1B_EENS_8epilogue10collective18CollectiveEpilogueINS1E_23Sm100TmaWarpSpecializedILi4ELi2ELi16ELb1ELb0EEEJSH_NS5_IJNSS_ISF_SC_EENSS_INSA_ILi32EEESC_EEEEESI_SJ_SI_SJ_NS1E_6fusion15FusionCallbacksIS1I_NS1N_17LinearCombinationISI_fSI_fLNS_15FloatRoundStyleE2EEESH_S1M_JEEENS4_5SM1004TMEM4LOAD26SM100_TMEM_LOAD_16dp256b4xES10_NS11_INS12_ILi2ELi4ELi3EEES15_NSS_INS5_IJS16_S1K_EEENS5_IJS1K_SC_EEEEEEENS4_17SM75_U32x4_LDSM_NENS4_14SM90_TMA_STOREES21_NS4_17SM90_U32x4_STSM_NENS4_39AutoVectorizingCopyWithAssumedAlignmentILi128EEEEEEvvEEEEvNT_6ParamsE:
        .type           _ZN7cutlass13device_kernelINS_4gemm6kernel13GemmUniversalIN4cute5tupleIJiiiiEEENS1_10collective13CollectiveMmaINS1_35MainloopSm100TmaUmmaWarpSpecializedILi4ELi2ELi4ENS5_IJNS4_1CILi2EEENSA_ILi1EEESC_EEEEENS5_IJNSA_ILi64EEENSA_ILi128EEESG_EEENS_10bfloat16_tENS5_IJlSC_lEEESI_SJ_NS4_8TiledMMAINS4_8MMA_AtomIJNS4_20SM100_MMA_F16BF16_SSISI_SI_fLi64ELi128ELNS4_4UMMA5MajorE0ELSO_0ELNSN_7ScaleInE0ELSP_0EEEEEENS4_6LayoutINS5_IJSC_SC_SC_EEENS5_IJNSA_ILi0EEESU_SU_EEEEENS5_IJNS4_10UnderscoreESX_SX_EEEEENS4_13SM90_TMA_LOADENS4_14ComposedLayoutINS4_7SwizzleILi3ELi4ELi3EEENS4_18smem_ptr_flag_bitsILi16EEENSS_INS5_IJNSA_ILi8EEESF_EEENS5_IJSF_SC_EEEEEEEvNS4_8identityENS4_23SM90_TMA_LOAD_MULTICASTES1A_vS1B_EENS_8epilogue10collective18CollectiveEpilogueINS1E_23Sm100TmaWarpSpecializedILi4ELi2ELi16ELb1ELb0EEEJSH_NS5_IJNSS_ISF_SC_EENSS_INSA_ILi32EEESC_EEEEESI_SJ_SI_SJ_NS1E_6fusion15FusionCallbacksIS1I_NS1N_17LinearCombinationISI_fSI_fLNS_15FloatRoundStyleE2EEESH_S1M_JEEENS4_5SM1004TMEM4LOAD26SM100_TMEM_LOAD_16dp256b4xES10_NS11_INS12_ILi2ELi4ELi3EEES15_NSS_INS5_IJS16_S1K_EEENS5_IJS1K_SC_EEEEEEENS4_17SM75_U32x4_LDSM_NENS4_14SM90_TMA_STOREES21_NS4_17SM90_U32x4_STSM_NENS4_39AutoVectorizingCopyWithAssumedAlignmentILi128EEEEEEvvEEEEvNT_6ParamsE,@function
        .size           _ZN7cutlass13device_kernelINS_4gemm6kernel13GemmUniversalIN4cute5tupleIJiiiiEEENS1_10collective13CollectiveMmaINS1_35MainloopSm100TmaUmmaWarpSpecializedILi4ELi2ELi4ENS5_IJNS4_1CILi2EEENSA_ILi1EEESC_EEEEENS5_IJNSA_ILi64EEENSA_ILi128EEESG_EEENS_10bfloat16_tENS5_IJlSC_lEEESI_SJ_NS4_8TiledMMAINS4_8MMA_AtomIJNS4_20SM100_MMA_F16BF16_SSISI_SI_fLi64ELi128ELNS4_4UMMA5MajorE0ELSO_0ELNSN_7ScaleInE0ELSP_0EEEEEENS4_6LayoutINS5_IJSC_SC_SC_EEENS5_IJNSA_ILi0EEESU_SU_EEEEENS5_IJNS4_10UnderscoreESX_SX_EEEEENS4_13SM90_TMA_LOADENS4_14ComposedLayoutINS4_7SwizzleILi3ELi4ELi3EEENS4_18smem_ptr_flag_bitsILi16EEENSS_INS5_IJNSA_ILi8EEESF_EEENS5_IJSF_SC_EEEEEEEvNS4_8identityENS4_23SM90_TMA_LOAD_MULTICASTES1A_vS1B_EENS_8epilogue10collective18CollectiveEpilogueINS1E_23Sm100TmaWarpSpecializedILi4ELi2ELi16ELb1ELb0EEEJSH_NS5_IJNSS_ISF_SC_EENSS_INSA_ILi32EEESC_EEEEESI_SJ_SI_SJ_NS1E_6fusion15FusionCallbacksIS1I_NS1N_17LinearCombinationISI_fSI_fLNS_15FloatRoundStyleE2EEESH_S1M_JEEENS4_5SM1004TMEM4LOAD26SM100_TMEM_LOAD_16dp256b4xES10_NS11_INS12_ILi2ELi4ELi3EEES15_NSS_INS5_IJS16_S1K_EEENS5_IJS1K_SC_EEEEEEENS4_17SM75_U32x4_LDSM_NENS4_14SM90_TMA_STOREES21_NS4_17SM90_U32x4_STSM_NENS4_39AutoVectorizingCopyWithAssumedAlignmentILi128EEEEEEvvEEEEvNT_6ParamsE,(.L_x_183 - _ZN7cutlass13device_kernelINS_4gemm6kernel13GemmUniversalIN4cute5tupleIJiiiiEEENS1_10collective13CollectiveMmaINS1_35MainloopSm100TmaUmmaWarpSpecializedILi4ELi2ELi4ENS5_IJNS4_1CILi2EEENSA_ILi1EEESC_EEEEENS5_IJNSA_ILi64EEENSA_ILi128EEESG_EEENS_10bfloat16_tENS5_IJlSC_lEEESI_SJ_NS4_8TiledMMAINS4_8MMA_AtomIJNS4_20SM100_MMA_F16BF16_SSISI_SI_fLi64ELi128ELNS4_4UMMA5MajorE0ELSO_0ELNSN_7ScaleInE0ELSP_0EEEEEENS4_6LayoutINS5_IJSC_SC_SC_EEENS5_IJNSA_ILi0EEESU_SU_EEEEENS5_IJNS4_10UnderscoreESX_SX_EEEEENS4_13SM90_TMA_LOADENS4_14ComposedLayoutINS4_7SwizzleILi3ELi4ELi3EEENS4_18smem_ptr_flag_bitsILi16EEENSS_INS5_IJNSA_ILi8EEESF_EEENS5_IJSF_SC_EEEEEEEvNS4_8identityENS4_23SM90_TMA_LOAD_MULTICASTES1A_vS1B_EENS_8epilogue10collective18CollectiveEpilogueINS1E_23Sm100TmaWarpSpecializedILi4ELi2ELi16ELb1ELb0EEEJSH_NS5_IJNSS_ISF_SC_EENSS_INSA_ILi32EEESC_EEEEESI_SJ_SI_SJ_NS1E_6fusion15FusionCallbacksIS1I_NS1N_17LinearCombinationISI_fSI_fLNS_15FloatRoundStyleE2EEESH_S1M_JEEENS4_5SM1004TMEM4LOAD26SM100_TMEM_LOAD_16dp256b4xES10_NS11_INS12_ILi2ELi4ELi3EEES15_NSS_INS5_IJS16_S1K_EEENS5_IJS1K_SC_EEEEEEENS4_17SM75_U32x4_LDSM_NENS4_14SM90_TMA_STOREES21_NS4_17SM90_U32x4_STSM_NENS4_39AutoVectorizingCopyWithAssumedAlignmentILi128EEEEEEvvEEEEvNT_6ParamsE)
        .other          _ZN7cutlass13device_kernelINS_4gemm6kernel13GemmUniversalIN4cute5tupleIJiiiiEEENS1_10collective13CollectiveMmaINS1_35MainloopSm100TmaUmmaWarpSpecializedILi4ELi2ELi4ENS5_IJNS4_1CILi2EEENSA_ILi1EEESC_EEEEENS5_IJNSA_ILi64EEENSA_ILi128EEESG_EEENS_10bfloat16_tENS5_IJlSC_lEEESI_SJ_NS4_8TiledMMAINS4_8MMA_AtomIJNS4_20SM100_MMA_F16BF16_SSISI_SI_fLi64ELi128ELNS4_4UMMA5MajorE0ELSO_0ELNSN_7ScaleInE0ELSP_0EEEEEENS4_6LayoutINS5_IJSC_SC_SC_EEENS5_IJNSA_ILi0EEESU_SU_EEEEENS5_IJNS4_10UnderscoreESX_SX_EEEEENS4_13SM90_TMA_LOADENS4_14ComposedLayoutINS4_7SwizzleILi3ELi4ELi3EEENS4_18smem_ptr_flag_bitsILi16EEENSS_INS5_IJNSA_ILi8EEESF_EEENS5_IJSF_SC_EEEEEEEvNS4_8identityENS4_23SM90_TMA_LOAD_MULTICASTES1A_vS1B_EENS_8epilogue10collective18CollectiveEpilogueINS1E_23Sm100TmaWarpSpecializedILi4ELi2ELi16ELb1ELb0EEEJSH_NS5_IJNSS_ISF_SC_EENSS_INSA_ILi32EEESC_EEEEESI_SJ_SI_SJ_NS1E_6fusion15FusionCallbacksIS1I_NS1N_17LinearCombinationISI_fSI_fLNS_15FloatRoundStyleE2EEESH_S1M_JEEENS4_5SM1004TMEM4LOAD26SM100_TMEM_LOAD_16dp256b4xES10_NS11_INS12_ILi2ELi4ELi3EEES15_NSS_INS5_IJS16_S1K_EEENS5_IJS1K_SC_EEEEEEENS4_17SM75_U32x4_LDSM_NENS4_14SM90_TMA_STOREES21_NS4_17SM90_U32x4_STSM_NENS4_39AutoVectorizingCopyWithAssumedAlignmentILi128EEEEEEvvEEEEvNT_6ParamsE,@"STO_CUDA_ENTRY STV_DEFAULT"
_ZN7cutlass13device_kernelINS_4gemm6kernel13GemmUniversalIN4cute5tupleIJiiiiEEENS1_10collective13CollectiveMmaINS1_35MainloopSm100TmaUmmaWarpSpecializedILi4ELi2ELi4ENS5_IJNS4_1CILi2EEENSA_ILi1EEESC_EEEEENS5_IJNSA_ILi64EEENSA_ILi128EEESG_EEENS_10bfloat16_tENS5_IJlSC_lEEESI_SJ_NS4_8TiledMMAINS4_8MMA_AtomIJNS4_20SM100_MMA_F16BF16_SSISI_SI_fLi64ELi128ELNS4_4UMMA5MajorE0ELSO_0ELNSN_7ScaleInE0ELSP_0EEEEEENS4_6LayoutINS5_IJSC_SC_SC_EEENS5_IJNSA_ILi0EEESU_SU_EEEEENS5_IJNS4_10UnderscoreESX_SX_EEEEENS4_13SM90_TMA_LOADENS4_14ComposedLayoutINS4_7SwizzleILi3ELi4ELi3EEENS4_18smem_ptr_flag_bitsILi16EEENSS_INS5_IJNSA_ILi8EEESF_EEENS5_IJSF_SC_EEEEEEEvNS4_8identityENS4_23SM90_TMA_LOAD_MULTICASTES1A_vS1B_EENS_8epilogue10collective18CollectiveEpilogueINS1E_23Sm100TmaWarpSpecializedILi4ELi2ELi16ELb1ELb0EEEJSH_NS5_IJNSS_ISF_SC_EENSS_INSA_ILi32EEESC_EEEEESI_SJ_SI_SJ_NS1E_6fusion15FusionCallbacksIS1I_NS1N_17LinearCombinationISI_fSI_fLNS_15FloatRoundStyleE2EEESH_S1M_JEEENS4_5SM1004TMEM4LOAD26SM100_TMEM_LOAD_16dp256b4xES10_NS11_INS12_ILi2ELi4ELi3EEES15_NSS_INS5_IJS16_S1K_EEENS5_IJS1K_SC_EEEEEEENS4_17SM75_U32x4_LDSM_NENS4_14SM90_TMA_STOREES21_NS4_17SM90_U32x4_STSM_NENS4_39AutoVectorizingCopyWithAssumedAlignmentILi128EEEEEEvvEEEEvNT_6ParamsE:
[----:B------:R-:W1:Y:S01]  /*0000*/  LDC R1, c[0x0][0x37c] ;  /* 0x0000df00ff017b82 */ /* 0x000e620000000800 */
[----:B------:R-:W2:Y:S01]  /*0010*/  S2R R56, SR_TID.X ;  /* 0x0000000000387919 */ /* 0x000ea20000002100 */
[----:B------:R-:W3:Y:S01]  /*0020*/  LDCU.64 UR8, c[0x0][0x890] ;  /* 0x00011200ff0877ac */ /* 0x000ee20008000a00 */
[----:B------:R-:W-:Y:S02]  /*0030*/  PRMT R45, RZ, 0x7610, R45 ;  /* 0x00007610ff2d7816 */ /* 0x000fe4000000002d */
[----:B------:R-:W-:Y:S01]  /*0040*/  ELECT P3, URZ, PT ;  /* 0x0000000000ff782f */ /* 0x000fe20003860000 */
[----:B---3--:R-:W-:-:S04]  /*0050*/  UISETP.NE.U32.AND UP0, UPT, UR8, URZ, UPT ;  /* 0x000000ff0800728c */ /* 0x008fc8000bf05070 */
[----:B------:R-:W-:Y:S01]  /*0060*/  UISETP.NE.AND.EX UP0, UPT, UR9, URZ, UPT, UP0 ;  /* 0x000000ff0900728c */ /* 0x000fe2000bf05300 */
[----:B--2---:R-:W-:-:S05]  /*0070*/  SHF.R.U32.HI R46, RZ, 0x5, R56 ;  /* 0x00000005ff2e7819 */ /* 0x004fca0000011638 */
[----:B------:R-:W2:Y:S02]  /*0080*/  SHFL.IDX PT, R0, R46, RZ, 0x1f ;  /* 0x00001fff2e007589 */ /* 0x000ea400000e0000 */
[----:B--2---:R-:W-:Y:S01]  /*0090*/  R2UR UR18, R0 ;  /* 0x00000000001272ca */ /* 0x004fe200000e0000 */
[----:B-1----:R-:W-:-:S14]  /*00a0*/  BRA.U UP0, `(.L_x_0) ;  /* 0x0000000100307547 */ /* 0x002fdc000b800000 */
[----:B------:R-:W1:Y:S02]  /*00b0*/  LDCU.64 UR4, c[0x0][0x888] ;  /* 0x00011100ff0477ac */ /* 0x000e640008000a00 */
[----:B-1----:R-:W-:-:S04]  /*00c0*/  UISETP.NE.U32.AND UP0, UPT, UR4, URZ, UPT ;  /* 0x000000ff0400728c */ /* 0x002fc8000bf05070 */
[----:B------:R-:W-:-:S09]  /*00d0*/  UISETP.NE.AND.EX UP0, UPT, UR5, URZ, UPT, UP0 ;  /* 0x000000ff0500728c */ /* 0x000fd2000bf05300 */
[----:B------:R-:W-:Y:S05]  /*00e0*/  BRA.U !UP0, `(.L_x_1) ;  /* 0x0000000108147547 */ /* 0x000fea000b800000 */
[----:B------:R-:W1:Y:S01]  /*00f0*/  LDC.64 R2, c[0x0][0x888] ;  /* 0x00022200ff027b82 */ /* 0x000e620000000a00 */
[----:B------:R-:W1:Y:S02]  /*0100*/  LDCU.64 UR4, c[0x0][0x358] ;  /* 0x00006b00ff0477ac */ /* 0x000e640008000a00 */
[----:B-1----:R1:W5:Y:S01]  /*0110*/  LDG.E R27, desc[UR4][R2.64] ;  /* 0x00000004021b7981 */ /* 0x002362000c1e1900 */
[----:B------:R-:W-:Y:S01]  /*0120*/  HFMA2 R45, -RZ, RZ, 0, 5.9604644775390625e-08 ;  /* 0x00000001ff2d7431 */ /* 0x000fe200000001ff */
[----:B------:R-:W-:Y:S05]  /*0130*/  BRA `(.L_x_0) ;  /* 0x00000000000c7947 */ /* 0x000fea0003800000 */
.L_x_1:
[----:B------:R-:W1:Y:S01]  /*0140*/  LDCU UR4, c[0x0][0x880] ;  /* 0x00011000ff0477ac */ /* 0x000e620008000800 */
[----:B------:R-:W-:Y:S01]  /*0150*/  HFMA2 R45, -RZ, RZ, 0, 5.9604644775390625e-08 ;  /* 0x00000001ff2d7431 */ /* 0x000fe200000001ff */
[----:B-1----:R-:W-:-:S07]  /*0160*/  MOV R27, UR4 ;  /* 0x00000004001b7c02 */ /* 0x002fce0008000f00 */
.L_x_0:
[----:B------:R-:W2:Y:S02]  /*0170*/  LDCU.64 UR4, c[0x0][0x8b0] ;  /* 0x00011600ff0477ac */ /* 0x000ea40008000a00 */
[----:B--2---:R-:W-:-:S04]  /*0180*/  UISETP.NE.U32.AND UP0, UPT, UR4, URZ, UPT ;  /* 0x000000ff0400728c */ /* 0x004fc8000bf05070 */
[----:B------:R-:W-:-:S09]  /*0190*/  UISETP.NE.AND.EX UP0, UPT, UR5, URZ, UPT, UP0 ;  /* 0x000000ff0500728c */ /* 0x000fd2000bf05300 */
[----:B------:R-:W-:Y:S05]  /*01a0*/  BRA.U UP0, `(.L_x_2) ;  /* 0x0000000100287547 */ /* 0x000fea000b800000 */
[----:B------:R-:W2:Y:S02]  /*01b0*/  LDCU.64 UR4, c[0x0][0x8a8] ;  /* 0x00011500ff0477ac */ /* 0x000ea40008000a00 */
[----:B--2---:R-:W-:-:S04]  /*01c0*/  UISETP.NE.U32.AND UP0, UPT, UR4, URZ, UPT ;  /* 0x000000ff0400728c */ /* 0x004fc8000bf05070 */
[----:B------:R-:W-:-:S09]  /*01d0*/  UISETP.NE.AND.EX UP0, UPT, UR5, URZ, UPT, UP0 ;  /* 0x000000ff0500728c */ /* 0x000fd2000bf05300 */
[----:B------:R-:W-:Y:S05]  /*01e0*/  BRA.U !UP0, `(.L_x_3) ;  /* 0x0000000108107547 */ /* 0x000fea000b800000 */
[----:B------:R-:W2:Y:S01]  /*01f0*/  LDC.64 R24, c[0x0][0x8a8] ;  /* 0x00022a00ff187b82 */ /* 0x000ea20000000a00 */
[----:B------:R-:W2:Y:S02]  /*0200*/  LDCU.64 UR4, c[0x0][0x358] ;  /* 0x00006b00ff0477ac */ /* 0x000ea40008000a00 */
[----:B--2---:R2:W5:Y:S01]  /*0210*/  LDG.E R24, desc[UR4][R24.64] ;  /* 0x0000000418187981 */ /* 0x004562000c1e1900 */
[----:B------:R-:W-:Y:S05]  /*0220*/  BRA `(.L_x_2) ;  /* 0x0000000000087947 */ /* 0x000fea0003800000 */
.L_x_3:
[----:B------:R-:W2:Y:S02]  /*0230*/  LDCU UR4, c[0x0][0x8a0] ;  /* 0x00011400ff0477ac */ /* 0x000ea40008000800 */
[----:B--2---:R-:W-:Y:S02]  /*0240*/  MOV R24, UR4 ;  /* 0x0000000400187c02 */ /* 0x004fe40008000f00 */
.L_x_2:
[----:B------:R-:W-:Y:S01]  /*0250*/  IMAD.U32 R0, RZ, RZ, UR18 ;  /* 0x00000012ff007e24 */ /* 0x000fe2000f8e00ff */
[----:B------:R-:W-:Y:S04]  /*0260*/  BSSY.RECONVERGENT B0, `(.L_x_4) ;  /* 0x000000c000007945 */ /* 0x000fe80003800200 */
[C---:B------:R-:W-:Y:S02]  /*0270*/  ISETP.NE.OR P1, PT, R0.reuse, 0x1, !P3 ;  /* 0x000000010000780c */ /* 0x040fe40005f25670 */
[----:B------:R-:W-:-:S11]  /*0280*/  ISETP.NE.OR P0, PT, R0, 0x3, !P3 ;  /* 0x000000030000780c */ /* 0x000fd60005f05670 */
[----:B------:R-:W-:Y:S05]  /*0290*/  @P1 BRA `(.L_x_5) ;  /* 0x0000000000201947 */ /* 0x000fea0003800000 */
[----:B------:R-:W3:Y:S02]  /*02a0*/  LDCU.64 UR4, c[0x0][0x348] ;  /* 0x00006900ff0477ac */ /* 0x000ee40008000a00 */
[----:B---3--:R-:W-:Y:S02]  /*02b0*/  UIADD3 UR6, UP1, UPT, UR4, 0x80, URZ ;  /* 0x0000008004067890 */ /* 0x008fe4000ff3e0ff */
[----:B------:R-:W-:Y:S02]  /*02c0*/  UIADD3 UR4, UP0, UPT, UR4, 0x180, URZ ;  /* 0x0000018004047890 */ /* 0x000fe4000ff1e0ff */
[----:B------:R-:W-:Y:S02]  /*02d0*/  UIADD3.X UR7, UPT, UPT, URZ, UR5, URZ, UP1, !UPT ;  /* 0x00000005ff077290 */ /* 0x000fe40008ffe4ff */
[----:B------:R-:W-:-:S07]  /*02e0*/  UIADD3.X UR5, UPT, UPT, URZ, UR5, URZ, UP0, !UPT ;  /* 0x00000005ff057290 */ /* 0x000fce00087fe4ff */
[----:B------:R3:W-:Y:S02]  /*02f0*/  UTMACCTL.PF [UR6] ;  /* 0x00000000060079b9 */ /* 0x0007e40008040000 */
[----:B------:R3:W-:Y:S02]  /*0300*/  UTMACCTL.PF [UR4] ;  /* 0x00000000040079b9 */ /* 0x0007e40008040000 */
[----:B---3--:R-:W-:Y:S01]  /*0310*/  NOP ;  /* 0x0000000000007918 */ /* 0x008fe20000000000 */
.L_x_5:
[----:B------:R-:W-:Y:S05]  /*0320*/  BSYNC.RECONVERGENT B0 ;  /* 0x0000000000007941 */ /* 0x000fea0003800200 */
.L_x_4:
[----:B------:R-:W-:Y:S04]  /*0330*/  BSSY.RECONVERGENT B0, `(.L_x_6) ;  /* 0x000000a000007945 */ /* 0x000fe80003800200 */
        /* <DEDUP_REMOVED lines=9> */
.L_x_7:
[----:B------:R-:W-:Y:S05]  /*03d0*/  BSYNC.RECONVERGENT B0 ;  /* 0x0000000000007941 */ /* 0x000fea0003800200 */
.L_x_6:
[----:B------:R-:W3:Y:S01]  /*03e0*/  LDCU.64 UR4, c[0x0][0x888] ;  /* 0x00011100ff0477ac */ /* 0x000ee20008000a00 */
[----:B------:R-:W-:Y:S02]  /*03f0*/  UISETP.EQ.U32.AND UP2, UPT, UR8, URZ, UPT ;  /* 0x000000ff0800728c */ /* 0x000fe4000bf42070 */
[----:B------:R-:W-:Y:S02]  /*0400*/  UPLOP3.LUT UP3, UPT, UPT, UPT, UPT, 0x80, 0x8 ;  /* 0x000000000008789c */ /* 0x000fe40003f6f070 */
[----:B---3--:R-:W-:-:S04]  /*0410*/  UISETP.NE.U32.AND UP0, UPT, UR4, URZ, UPT ;  /* 0x000000ff0400728c */ /* 0x008fc8000bf05070 */
[----:B------:R-:W-:-:S04]  /*0420*/  UISETP.NE.AND.EX UP1, UPT, UR5, URZ, UPT, UP0 ;  /* 0x000000ff0500728c */ /* 0x000fc8000bf25300 */
[----:B------:R-:W-:-:S04]  /*0430*/  UISETP.EQ.OR.EX UP4, UPT, UR9, URZ, !UP1, UP2 ;  /* 0x000000ff0900728c */ /* 0x000fc8000cf82720 */
[----:B------:R-:W-:-:S06]  /*0440*/  UP2UR UR4, UPR, URZ, 0x10 ;  /* 0x00000010ff047883 */ /* 0x000fcc0008000000 */
[----:B------:R-:W-:Y:S01]  /*0450*/  MOV R48, UR4 ;  /* 0x0000000400307c02 */ /* 0x000fe20008000f00 */
[----:B------:R-:W-:Y:S06]  /*0460*/  BRA.U !UP4, `(.L_x_8) ;  /* 0x000000010c207547 */ /* 0x000fec000b800000 */
[----:B------:R-:W-:Y:S01]  /*0470*/  UISETP.NE.U32.AND UP2, UPT, UR8, URZ, UPT ;  /* 0x000000ff0800728c */ /* 0x000fe2000bf45070 */
[----:B-----5:R-:W-:Y:S01]  /*0480*/  FSETP.NEU.AND P0, PT, R27, RZ, PT ;  /* 0x000000ff1b00720b */ /* 0x020fe20003f0d000 */
[----:B------:R-:W-:Y:S02]  /*0490*/  USEL UR4, URZ, 0xffffffff, UP1 ;  /* 0xffffffffff047887 */ /* 0x000fe40008800000 */
[----:B------:R-:W-:-:S10]  /*04a0*/  UISETP.NE.AND.EX UP2, UPT, UR9, URZ, UPT, UP2 ;  /* 0x000000ff0900728c */ /* 0x000fd4000bf45320 */
[----:B------:R-:W-:Y:S01]  /*04b0*/  VOTEU.ANY UP0, P0 ;  /* 0x0000000000ff7886 */ /* 0x000fe20000000100 */
[----:B------:R-:W-:-:S04]  /*04c0*/  @!UP2 USEL UR4, URZ, 0xffffffff, UP0 ;  /* 0xffffffffff04a887 */ /* 0x000fc80008000000 */
[----:B------:R-:W-:-:S04]  /*04d0*/  ULOP3.LUT UR4, UR4, 0x1, URZ, 0xc0, !UPT ;  /* 0x0000000104047892 */ /* 0x000fc8000f8ec0ff */
[----:B------:R-:W-:-:S11]  /*04e0*/  UISETP.NE.U32.AND UP3, UPT, UR4, 0x1, UPT ;  /* 0x000000010400788c */ /* 0x000fd6000bf65070 */
.L_x_8:
[----:B-1----:R-:W1:Y:S01]  /*04f0*/  SHFL.IDX PT, R2, R46, RZ, 0x1f ;  /* 0x00001fff2e027589 */ /* 0x002e6200000e0000 */
[----:B------:R-:W-:Y:S01]  /*0500*/  UISETP.NE.AND UP6, UPT, UR18, 0x2, UPT ;  /* 0x000000021200788c */ /* 0x000fe2000bfc5270 */
[----:B-1----:R-:W-:-:S13]  /*0510*/  ISETP.NE.AND P0, PT, R2, RZ, PT ;  /* 0x000000ff0200720c */ /* 0x002fda0003f05270 */
[----:B------:R-:W-:Y:S05]  /*0520*/  @P0 BRA `(.L_x_9) ;  /* 0x0000000000580947 */ /* 0x000fea0003800000 */
[----:B------:R-:W1:Y:S01]  /*0530*/  S2UR UR4, SR_CgaCtaId ;  /* 0x00000000000479c3 */ /* 0x000e620000008800 */
[----:B------:R-:W-:Y:S01]  /*0540*/  UMOV UR5, 0x400 ;  /* 0x0000040000057882 */ /* 0x000fe20000000000 */
[----:B------:R-:W-:Y:S01]  /*0550*/  UMOV UR8, 0x1 ;  /* 0x0000000100087882 */ /* 0x000fe20000000000 */
[----:B------:R-:W-:Y:S01]  /*0560*/  UMOV UR6, 0x2 ;  /* 0x0000000200067882 */ /* 0x000fe20000000000 */
[----:B------:R-:W-:-:S04]  /*0570*/  UIADD3 UR8, UPT, UPT, -UR8, 0x100000, URZ ;  /* 0x0010000008087890 */ /* 0x000fc8000fffe1ff */
[----:B------:R-:W-:Y:S02]  /*0580*/  USHF.L.U32 UR9, UR8, 0xb, URZ ;  /* 0x0000000b08097899 */ /* 0x000fe400080006ff */
[----:B------:R-:W-:Y:S02]  /*0590*/  USHF.L.U32 UR8, UR8, 0x1, URZ ;  /* 0x0000000108087899 */ /* 0x000fe400080006ff */
[----:B------:R-:W-:-:S04]  /*05a0*/  UIADD3 UR6, UPT, UPT, -UR6, 0x100000, URZ ;  /* 0x0010000006067890 */ /* 0x000fc8000fffe1ff */
[----:B------:R-:W-:Y:S02]  /*05b0*/  USHF.L.U32 UR7, UR6, 0xb, URZ ;  /* 0x0000000b06077899 */ /* 0x000fe400080006ff */
[----:B------:R-:W-:Y:S01]  /*05c0*/  USHF.L.U32 UR6, UR6, 0x1, URZ ;  /* 0x0000000106067899 */ /* 0x000fe200080006ff */
[----:B------:R-:W-:Y:S01]  /*05d0*/  ELECT P0, URZ, PT ;  /* 0x0000000000ff782f */ /* 0x000fe20003800000 */
[----:B-1----:R-:W-:Y:S01]  /*05e0*/  ULEA UR4, UR4, UR5, 0x18 ;  /* 0x0000000504047291 */ /* 0x002fe2000f8ec0ff */
[----:B------:R-:W1:Y:S11]  /*05f0*/  FENCE.VIEW.ASYNC.S ;  /* 0x00000000000073c6 */ /* 0x000e760000000000 */
[----:B-1----:R1:W3:Y:S01]  /*0600*/  SYNCS.EXCH.64 URZ, [UR4], UR8 ;  /* 0x0000000804ff75b2 */ /* 0x0022e20008000100 */
[----:B------:R1:W4:Y:S01]  /*0610*/  SYNCS.EXCH.64 URZ, [UR4+0x20], UR6 ;  /* 0x0000200604ff75b2 */ /* 0x0003220008000100 */
[----:B------:R1:W1:Y:S01]  /*0620*/  SYNCS.EXCH.64 URZ, [UR4+0x8], UR8 ;  /* 0x0000080804ff75b2 */ /* 0x0002620008000100 */
[----:B------:R1:W1:Y:S01]  /*0630*/  SYNCS.EXCH.64 URZ, [UR4+0x28], UR6 ;  /* 0x0000280604ff75b2 */ /* 0x0002620008000100 */
[----:B------:R1:W1:Y:S01]  /*0640*/  SYNCS.EXCH.64 URZ, [UR4+0x10], UR8 ;  /* 0x0000100804ff75b2 */ /* 0x0002620008000100 */
[----:B------:R1:W1:Y:S01]  /*0650*/  SYNCS.EXCH.64 URZ, [UR4+0x30], UR6 ;  /* 0x0000300604ff75b2 */ /* 0x0002620008000100 */
[----:B------:R1:W1:Y:S01]  /*0660*/  SYNCS.EXCH.64 URZ, [UR4+0x18], UR8 ;  /* 0x0000180804ff75b2 */ /* 0x0002620008000100 */
[----:B------:R1:W1:Y:S01]  /*0670*/  SYNCS.EXCH.64 URZ, [UR4+0x38], UR6 ;  /* 0x0000380604ff75b2 */ /* 0x0002620008000100 */
[----:B------:R-:W-:Y:S01]  /*0680*/  NOP ;  /* 0x0000000000007918 */ /* 0x000fe20000000000 */
.L_x_9:
[----:B------:R-:W2:Y:S01]  /*0690*/  SHFL.IDX PT, R2, R46, RZ, 0x1f ;  /* 0x00001fff2e027589 */ /* 0x000ea200000e0000 */
[----:B------:R-:W-:Y:S01]  /*06a0*/  NOP ;  /* 0x0000000000007918 */ /* 0x000fe20000000000 */
[----:B--2---:R-:W-:-:S13]  /*06b0*/  ISETP.NE.AND P0, PT, R2, 0x1, PT ;  /* 0x000000010200780c */ /* 0x004fda0003f05270 */
[----:B------:R-:W-:Y:S05]  /*06c0*/  @P0 BRA `(.L_x_10) ;  /* 0x0000000000580947 */ /* 0x000fea0003800000 */
[----:B-1----:R-:W1:Y:S01]  /*06d0*/  S2UR UR4, SR_CgaCtaId ;  /* 0x00000000000479c3 */ /* 0x002e620000008800 */
        /* <DEDUP_REMOVED lines=12> */
[----:B-1----:R2:W1:Y:S01]  /*07a0*/  SYNCS.EXCH.64 URZ, [UR4+0x40], UR8 ;  /* 0x0000400804ff75b2 */ /* 0x0024620008000100 */
[----:B------:R2:W1:Y:S01]  /*07b0*/  SYNCS.EXCH.64 URZ, [UR4+0x60], UR6 ;  /* 0x0000600604ff75b2 */ /* 0x0004620008000100 */
[----:B------:R2:W1:Y:S01]  /*07c0*/  SYNCS.EXCH.64 URZ, [UR4+0x48], UR8 ;  /* 0x0000480804ff75b2 */ /* 0x0004620008000100 */
[----:B------:R2:W1:Y:S01]  /*07d0*/  SYNCS.EXCH.64 URZ, [UR4+0x68], UR6 ;  /* 0x0000680604ff75b2 */ /* 0x0004620008000100 */
[----:B------:R2:W1:Y:S01]  /*07e0*/  SYNCS.EXCH.64 URZ, [UR4+0x50], UR8 ;  /* 0x0000500804ff75b2 */ /* 0x0004620008000100 */
[----:B------:R2:W1:Y:S01]  /*07f0*/  SYNCS.EXCH.64 URZ, [UR4+0x70], UR6 ;  /* 0x0000700604ff75b2 */ /* 0x0004620008000100 */
[----:B------:R2:W1:Y:S01]  /*0800*/  SYNCS.EXCH.64 URZ, [UR4+0x58], UR8 ;  /* 0x0000580804ff75b2 */ /* 0x0004620008000100 */
[----:B------:R2:W1:Y:S02]  /*0810*/  SYNCS.EXCH.64 URZ, [UR4+0x78], UR6 ;  /* 0x0000780604ff75b2 */ /* 0x0004640008000100 */
[----:B--2---:R-:W-:Y:S01]  /*0820*/  NOP ;  /* 0x0000000000007918 */ /* 0x004fe20000000000 */
.L_x_10:
[----:B------:R-:W2:Y:S01]  /*0830*/  SHFL.IDX PT, R2, R46, RZ, 0x1f ;  /* 0x00001fff2e027589 */ /* 0x000ea200000e0000 */
[----:B------:R-:W-:Y:S01]  /*0840*/  NOP ;  /* 0x0000000000007918 */ /* 0x000fe20000000000 */
[----:B--2---:R-:W-:-:S13]  /*0850*/  ISETP.NE.AND P0, PT, R2, 0x3, PT ;  /* 0x000000030200780c */ /* 0x004fda0003f05270 */
[----:B------:R-:W-:Y:S05]  /*0860*/  @P0 BRA `(.L_x_11) ;  /* 0x0000000000300947 */ /* 0x000fea0003800000 */
[----:B-1----:R-:W1:Y:S01]  /*0870*/  S2UR UR4, SR_CgaCtaId ;  /* 0x00000000000479c3 */ /* 0x002e620000008800 */
[----:B------:R-:W-:Y:S01]  /*0880*/  UMOV UR6, 0x400 ;  /* 0x0000040000067882 */ /* 0x000fe20000000000 */
[----:B------:R-:W-:Y:S01]  /*0890*/  UMOV UR5, 0x20 ;  /* 0x0000002000057882 */ /* 0x000fe20000000000 */
[----:B------:R-:W-:Y:S01]  /*08a0*/  ELECT P0, URZ, PT ;  /* 0x0000000000ff782f */ /* 0x000fe20003800000 */
[----:B-1----:R-:W-:Y:S02]  /*08b0*/  ULEA UR6, UR4, UR6, 0x18 ;  /* 0x0000000604067291 */ /* 0x002fe4000f8ec0ff */
[----:B------:R-:W-:-:S04]  /*08c0*/  UIADD3 UR4, UPT, UPT, -UR5, 0x100000, URZ ;  /* 0x0010000005047890 */ /* 0x000fc8000fffe1ff */
[----:B------:R-:W-:Y:S02]  /*08d0*/  USHF.L.U32 UR5, UR4, 0xb, URZ ;  /* 0x0000000b04057899 */ /* 0x000fe400080006ff */
[----:B------:R-:W-:Y:S01]  /*08e0*/  USHF.L.U32 UR4, UR4, 0x1, URZ ;  /* 0x0000000104047899 */ /* 0x000fe200080006ff */
[----:B------:R-:W1:Y:S11]  /*08f0*/  FENCE.VIEW.ASYNC.S ;  /* 0x00000000000073c6 */ /* 0x000e760000000000 */
[----:B-1----:R2:W1:Y:S01]  /*0900*/  SYNCS.EXCH.64 URZ, [UR6+0x80], UR4 ;  /* 0x0000800406ff75b2 */ /* 0x0024620008000100 */
[----:B------:R2:W1:Y:S02]  /*0910*/  SYNCS.EXCH.64 URZ, [UR6+0x88], UR4 ;  /* 0x0000880406ff75b2 */ /* 0x0004640008000100 */
[----:B--2---:R-:W-:Y:S01]  /*0920*/  NOP ;  /* 0x0000000000007918 */ /* 0x004fe20000000000 */
.L_x_11:
[----:B------:R-:W2:Y:S01]  /*0930*/  SHFL.IDX PT, R2, R46, RZ, 0x1f ;  /* 0x00001fff2e027589 */ /* 0x000ea200000e0000 */
[----:B------:R-:W-:Y:S01]  /*0940*/  NOP ;  /* 0x0000000000007918 */ /* 0x000fe20000000000 */
[----:B--2---:R-:W-:-:S13]  /*0950*/  ISETP.NE.AND P0, PT, R2, 0x4, PT ;  /* 0x000000040200780c */ /* 0x004fda0003f05270 */
[----:B------:R-:W-:Y:S05]  /*0960*/  @P0 BRA `(.L_x_12) ;  /* 0x00000000004c0947 */ /* 0x000fea0003800000 */
[----:B-1----:R-:W1:Y:S01]  /*0970*/  S2UR UR6, SR_CgaCtaId ;  /* 0x00000000000679c3 */ /* 0x002e620000008800 */
[----:B------:R-:W-:Y:S01]  /*0980*/  UMOV UR4, 0x1e0 ;  /* 0x000001e000047882 */ /* 0x000fe20000000000 */
[----:B------:R-:W-:Y:S01]  /*0990*/  UMOV UR5, 0x400 ;  /* 0x0000040000057882 */ /* 0x000fe20000000000 */
[----:B------:R-:W-:Y:S01]  /*09a0*/  USEL UR4, UR4, 0x1a0, UP3 ;  /* 0x000001a004047887 */ /* 0x000fe20009800000 */
[----:B------:R-:W-:Y:S01]  /*09b0*/  UMOV UR8, 0x1 ;  /* 0x0000000100087882 */ /* 0x000fe20000000000 */
[----:B------:R-:W-:Y:S01]  /*09c0*/  ELECT P0, URZ, PT ;  /* 0x0000000000ff782f */ /* 0x000fe20003800000 */
[----:B------:R-:W-:-:S04]  /*09d0*/  UIADD3 UR8, UPT, UPT, -UR8, 0x100000, URZ ;  /* 0x0010000008087890 */ /* 0x000fc8000fffe1ff */
[----:B------:R-:W-:Y:S02]  /*09e0*/  USHF.L.U32 UR9, UR8, 0xb, URZ ;  /* 0x0000000b08097899 */ /* 0x000fe400080006ff */
[----:B------:R-:W-:Y:S02]  /*09f0*/  USHF.L.U32 UR8, UR8, 0x1, URZ ;  /* 0x0000000108087899 */ /* 0x000fe400080006ff */
[----:B-1----:R-:W-:Y:S02]  /*0a00*/  ULEA UR6, UR6, UR5, 0x18 ;  /* 0x0000000506067291 */ /* 0x002fe4000f8ec0ff */
[----:B------:R-:W-:-:S04]  /*0a10*/  UIADD3 UR4, UPT, UPT, -UR4, 0x100000, URZ ;  /* 0x0010000004047890 */ /* 0x000fc8000fffe1ff */
[----:B------:R-:W-:Y:S02]  /*0a20*/  USHF.L.U32 UR5, UR4, 0xb, URZ ;  /* 0x0000000b04057899 */ /* 0x000fe400080006ff */
[----:B------:R-:W-:Y:S01]  /*0a30*/  USHF.L.U32 UR4, UR4, 0x1, URZ ;  /* 0x0000000104047899 */ /* 0x000fe200080006ff */
[----:B------:R-:W1:Y:S03]  /*0a40*/  FENCE.VIEW.ASYNC.S ;  /* 0x00000000000073c6 */ /* 0x000e660000000000 */
[----:B-1----:R2:W1:Y:S08]  /*0a50*/  SYNCS.EXCH.64 URZ, [UR6+0x90], UR8 ;  /* 0x0000900806ff75b2 */ /* 0x0024700008000100 */
[----:B------:R2:W1:Y:S01]  /*0a60*/  SYNCS.EXCH.64 URZ, [UR6+0xa0], UR4 ;  /* 0x0000a00406ff75b2 */ /* 0x0004620008000100 */
[----:B------:R2:W1:Y:S01]  /*0a70*/  SYNCS.EXCH.64 URZ, [UR6+0x98], UR8 ;  /* 0x0000980806ff75b2 */ /* 0x0004620008000100 */
[----:B------:R2:W1:Y:S02]  /*0a80*/  SYNCS.EXCH.64 URZ, [UR6+0xa8], UR4 ;  /* 0x0000a80406ff75b2 */ /* 0x0004640008000100 */
[----:B--2---:R-:W-:Y:S01]  /*0a90*/  NOP ;  /* 0x0000000000007918 */ /* 0x004fe20000000000 */
.L_x_12:
        /* <DEDUP_REMOVED lines=26> */
.L_x_13:
[----:B------:R-:W2:Y:S01]  /*0c40*/  SHFL.IDX PT, R2, R46, RZ, 0x1f ;  /* 0x00001fff2e027589 */ /* 0x000ea200000e0000 */
[----:B------:R-:W1:Y:S01]  /*0c50*/  S2UR UR47, SR_CgaCtaId ;  /* 0x00000000002f79c3 */ /* 0x000e620000008800 */
[----:B------:R-:W-:Y:S01]  /*0c60*/  NOP ;  /* 0x0000000000007918 */ /* 0x000fe20000000000 */
[----:B--2---:R-:W-:-:S13]  /*0c70*/  ISETP.NE.AND P0, PT, R2, 0x3, PT ;  /* 0x000000030200780c */ /* 0x004fda0003f05270 */
[----:B-1----:R-:W-:Y:S05]  /*0c80*/  @P0 BRA `(.L_x_14) ;  /* 0x0000000000340947 */ /* 0x002fea0003800000 */
[----:B------:R-:W-:Y:S01]  /*0c90*/  UMOV UR4, 0x400 ;  /* 0x0000040000047882 */ /* 0x000fe20000000000 */
[----:B------:R-:W-:Y:S01]  /*0ca0*/  UMOV UR6, 0x20 ;  /* 0x0000002000067882 */ /* 0x000fe20000000000 */
[----:B------:R-:W-:Y:S02]  /*0cb0*/  ULEA UR4, UR47, UR4, 0x18 ;  /* 0x000000042f047291 */ /* 0x000fe4000f8ec0ff */
[----:B------:R-:W-:-:S04]  /*0cc0*/  UIADD3 UR6, UPT, UPT, -UR6, 0x100000, URZ ;  /* 0x0010000006067890 */ /* 0x000fc8000fffe1ff */
[----:B------:R-:W-:Y:S02]  /*0cd0*/  USHF.L.U32 UR7, UR6, 0xb, URZ ;  /* 0x0000000b06077899 */ /* 0x000fe400080006ff */
[----:B------:R-:W-:Y:S01]  /*0ce0*/  USHF.L.U32 UR6, UR6, 0x1, URZ ;  /* 0x0000000106067899 */ /* 0x000fe200080006ff */
[----:B------:R-:W-:Y:S01]  /*0cf0*/  ELECT P0, URZ, PT ;  /* 0x0000000000ff782f */ /* 0x000fe20003800000 */
[----:B------:R-:W1:Y:S10]  /*0d00*/  FENCE.VIEW.ASYNC.S ;  /* 0x00000000000073c6 */ /* 0x000e740000000000 */
[----:B-1----:R1:W2:Y:S01]  /*0d10*/  SYNCS.EXCH.64 URZ, [UR4+0xf0], UR6 ;  /* 0x0000f00604ff75b2 */ /* 0x0022a20008000100 */
[----:B------:R1:W1:Y:S01]  /*0d20*/  SYNCS.EXCH.64 URZ, [UR4+0x100], UR6 ;  /* 0x0001000604ff75b2 */ /* 0x0002620008000100 */
[----:B------:R1:W1:Y:S01]  /*0d30*/  SYNCS.EXCH.64 URZ, [UR4+0xf8], UR6 ;  /* 0x0000f80604ff75b2 */ /* 0x0002620008000100 */
[----:B------:R1:W1:Y:S01]  /*0d40*/  SYNCS.EXCH.64 URZ, [UR4+0x108], UR6 ;  /* 0x0001080604ff75b2 */ /* 0x0002620008000100 */
[----:B------:R-:W-:Y:S01]  /*0d50*/  NOP ;  /* 0x0000000000007918 */ /* 0x000fe20000000000 */
.L_x_14:
[----:B-1----:R-:W1:Y:S01]  /*0d60*/  LDCU UR4, c[0x0][0x36c] ;  /* 0x00006d80ff0477ac */ /* 0x002e620008000800 */
[----:B------:R-:W-:Y:S01]  /*0d70*/  ISETP.NE.OR P3, PT, R0, 0x2, !P3 ;  /* 0x000000020000780c */ /* 0x000fe20005f65670 */
[----:B------:R-:W-:Y:S01]  /*0d80*/  NOP ;  /* 0x0000000000007918 */ /* 0x000fe20000000000 */
[----:B------:R-:W-:Y:S01]  /*0d90*/  LOP3.LUT R0, R56, 0x1f, RZ, 0xc0, !PT ;  /* 0x0000001f38007812 */ /* 0x000fe200078ec0ff */
[----:B------:R-:W-:Y:S02]  /*0da0*/  UISETP.NE.AND UP4, UPT, UR18, URZ, UPT ;  /* 0x000000ff1200728c */ /* 0x000fe4000bf85270 */
[----:B-1----:R-:W-:-:S09]  /*0db0*/  UISETP.EQ.U32.AND UP5, UPT, UR4, 0x1, UPT ;  /* 0x000000010400788c */ /* 0x002fd2000bfa2070 */
[----:B------:R-:W-:Y:S05]  /*0dc0*/  BRA.U !UP5, `(.L_x_15) ;  /* 0x000000010d087547 */ /* 0x000fea000b800000 */
[----:B--234-:R-:W-:Y:S01]  /*0dd0*/  UCGABAR_ARV ;  /* 0x00000000000079c7 */ /* 0x01cfe20008000000 */
[----:B------:R-:W-:Y:S05]  /*0de0*/  BRA `(.L_x_16) ;  /* 0x0000000000047947 */ /* 0x000fea0003800000 */
.L_x_15:
[----:B--234-:R-:W-:Y:S01]  /*0df0*/  NOP ;  /* 0x0000000000007918 */ /* 0x01cfe20000000000 */
.L_x_16:
[----:B------:R-:W1:Y:S01]  /*0e00*/  S2UR UR24, SR_CTAID.X ;  /* 0x00000000001879c3 */ /* 0x000e620000002500 */
[----:B------:R-:W-:-:S05]  /*0e10*/  CS2R.32 R47, SR_CgaSize ;  /* 0x00000000002f7805 */ /* 0x000fca0000008a00 */
[----:B------:R-:W-:-:S05]  /*0e20*/  IMAD R47, R47, -0xa0, RZ ;  /* 0xffffff602f2f7824 */ /* 0x000fca00078e02ff */
[----:B------:R-:W-:-:S14]  /*0e30*/  R2UR UR5, R47 ;  /* 0x000000002f0572ca */ /* 0x000fdc00000e0000 */
[----:B------:R-:W2:Y:S01]  /*0e40*/  LDCU UR5, c[0x0][UR5+0x2b0] ;  /* 0x00005600050577ac */ /* 0x000ea20008000800 */
[----:B------:R-:W-:-:S05]  /*0e50*/  CS2R.32 R47, SR_CgaSize ;  /* 0x00000000002f7805 */ /* 0x000fca0000008a00 */
[----:B------:R-:W-:-:S05]  /*0e60*/  IMAD R47, R47, -0xa0, RZ ;  /* 0xffffff602f2f7824 */ /* 0x000fca00078e02ff */
[----:B------:R-:W-:-:S14]  /*0e70*/  R2UR UR4, R47 ;  /* 0x000000002f0472ca */ /* 0x000fdc00000e0000 */
[----:B------:R-:W3:Y:S01]  /*0e80*/  LDCU UR4, c[0x0][UR4+0x2b4] ;  /* 0x00005680040477ac */ /* 0x000ee20008000800 */
[----:B------:R-:W4:Y:S01]  /*0e90*/  S2UR UR28, SR_CTAID.Y ;  /* 0x00000000001c79c3 */ /* 0x000f220000002600 */
[----:B------:R-:W-:-:S05]  /*0ea0*/  CS2R.32 R47, SR_CgaSize ;  /* 0x00000000002f7805 */ /* 0x000fca0000008a00 */
[----:B------:R-:W-:-:S05]  /*0eb0*/  IMAD R47, R47, -0xa0, RZ ;  /* 0xffffff602f2f7824 */ /* 0x000fca00078e02ff */
[----:B------:R-:W-:-:S14]  /*0ec0*/  R2UR UR6, R47 ;  /* 0x000000002f0672ca */ /* 0x000fdc00000e0000 */
[----:B------:R-:W3:Y:S01]  /*0ed0*/  LDCU UR6, c[0x0][UR6+0x2a0] ;  /* 0x00005400060677ac */ /* 0x000ee20008000800 */
[----:B------:R-:W-:-:S05]  /*0ee0*/  CS2R.32 R47, SR_CgaSize ;  /* 0x00000000002f7805 */ /* 0x000fca0000008a00 */
[----:B------:R-:W-:-:S05]  /*0ef0*/  IMAD R47, R47, -0xa0, RZ ;  /* 0xffffff602f2f7824 */ /* 0x000fca00078e02ff */
[----:B------:R-:W-:-:S14]  /*0f00*/  R2UR UR63, R47 ;  /* 0x000000002f3f72ca */ /* 0x000fdc00000e0000 */
[----:B------:R-:W3:Y:S01]  /*0f10*/  LDCU UR63, c[0x0][UR63+0x2a4] ;  /* 0x000054803f3f77ac */ /* 0x000ee20008000800 */
[----:B------:R-:W-:Y:S01]  /*0f20*/  USHF.L.U32 UR29, UR47, 0xc, URZ ;  /* 0x0000000c2f1d7899 */ /* 0x000fe200080006ff */
[----:B------:R-:W3:Y:S01]  /*0f30*/  LDCU UR19, c[0x0][0xb24] ;  /* 0x00016480ff1377ac */ /* 0x000ee20008000800 */
[----:B------:R-:W3:Y:S01]  /*0f40*/  LDCU UR42, c[0x0][0xb24] ;  /* 0x00016480ff2a77ac */ /* 0x000ee20008000800 */
[----:B-1----:R-:W-:Y:S01]  /*0f50*/  I2FP.F32.U32 R3, UR24 ;  /* 0x0000001800037c45 */ /* 0x002fe20008201000 */
[----:B------:R-:W1:Y:S04]  /*0f60*/  LDCU UR22, c[0x0][0xb30] ;  /* 0x00016600ff1677ac */ /* 0x000e680008000800 */
[----:B--2---:R-:W-:Y:S01]  /*0f70*/  FMUL R3, R3, UR5 ;  /* 0x0000000503037c20 */ /* 0x004fe20008400000 */
[----:B------:R-:W-:Y:S01]  /*0f80*/  ULOP3.LUT UR29, UR29, 0x1000, URZ, 0xc0, !UPT ;  /* 0x000010001d1d7892 */ /* 0x000fe2000f8ec0ff */
[----:B----4-:R-:W-:-:S04]  /*0f90*/  I2FP.F32.U32 R2, UR28 ;  /* 0x0000001c00027c45 */ /* 0x010fc80008201000 */
[----:B------:R-:W2:Y:S01]  /*0fa0*/  F2I.U32.TRUNC.NTZ R3, R3 ;  /* 0x0000000300037305 */ /* 0x000ea2000020f000 */
[----:B---3--:R-:W-:-:S07]  /*0fb0*/  FMUL R2, R2, UR4 ;  /* 0x0000000402027c20 */ /* 0x008fce0008400000 */
[----:B------:R-:W3:Y:S01]  /*0fc0*/  F2I.U32.TRUNC.NTZ R2, R2 ;  /* 0x0000000200027305 */ /* 0x000ee2000020f000 */
[----:B--2---:R-:W-:Y:S02]  /*0fd0*/  R2UR UR5, R3 ;  /* 0x00000000030572ca */ /* 0x004fe400000e0000 */
[----:B---3--:R-:W-:Y:S02]  /*0fe0*/  R2UR UR4, R2 ;  /* 0x00000000020472ca */ /* 0x008fe400000e0000 */
[----:B------:R-:W-:-:S09]  /*0ff0*/  PRMT R2, RZ, 0x7610, R2 ;  /* 0x00007610ff027816 */ /* 0x000fd20000000002 */
[----:B------:R-:W-:-:S04]  /*1000*/  UIADD3 UR5, UPT, UPT, -UR5, URZ, URZ ;  /* 0x000000ff05057290 */ /* 0x000fc8000fffe1ff */
[----:B------:R-:W-:Y:S02]  /*1010*/  UIMAD UR5, UR6, UR5, UR24 ;  /* 0x00000005060572a4 */ /* 0x000fe4000f8e0218 */
[----:B------:R-:W-:-:S04]  /*1020*/  UIADD3 UR4, UPT, UPT, -UR4, URZ, URZ ;  /* 0x000000ff04047290 */ /* 0x000fc8000fffe1ff */
[----:B------:R-:W-:Y:S01]  /*1030*/  IMAD.U32 R47, RZ, RZ, UR5 ;  /* 0x00000005ff2f7e24 */ /* 0x000fe2000f8e00ff */
[----:B------:R-:W-:Y:S01]  /*1040*/  UIMAD UR63, UR63, UR4, UR28 ;  /* 0x000000043f3f72a4 */ /* 0x000fe2000f8e021c */
[----:B-1----:R-:W-:Y:S11]  /*1050*/  BRA.U UP4, `(.L_x_17) ;  /* 0x0000000104287547 */ /* 0x002ff6000b800000 */
[----:B------:R-:W-:Y:S01]  /*1060*/  R2UR UR6, R47 ;  /* 0x000000002f0672ca */ /* 0x000fe200000e0000 */
[----:B------:R-:W-:-:S12]  /*1070*/  UISETP.NE.AND UP0, UPT, UR63, URZ, UPT ;  /* 0x000000ff3f00728c */ /* 0x000fd8000bf05270 */
[----:B------:R-:W-:-:S04]  /*1080*/  UISETP.EQ.OR UP0, UPT, UR6, URZ, !UP0 ;  /* 0x000000ff0600728c */ /* 0x000fc8000c702670 */
[----:B------:R-:W-:Y:S02]  /*1090*/  USEL UR5, URZ, 0x1, !UP0 ;  /* 0x00000001ff057887 */ /* 0x000fe4000c000000 */
[----:B------:R-:W-:-:S04]  /*10a0*/  UISETP.NE.AND UP0, UPT, UR63, URZ, UPT ;  /* 0x000000ff3f00728c */ /* 0x000fc8000bf05270 */
[----:B------:R-:W-:Y:S02]  /*10b0*/  USEL UR4, URZ, 0x2, UP0 ;  /* 0x00000002ff047887 */ /* 0x000fe40008000000 */
[----:B------:R-:W-:-:S04]  /*10c0*/  UISETP.NE.AND UP0, UPT, UR6, 0x1, UPT ;  /* 0x000000010600788c */ /* 0x000fc8000bf05270 */
[----:B------:R-:W-:-:S04]  /*10d0*/  USEL UR4, UR4, 0x2, UP0 ;  /* 0x0000000204047887 */ /* 0x000fc80008000000 */
[----:B------:R-:W-:-:S06]  /*10e0*/  UIADD3 UR4, UPT, UPT, UR5, UR4, URZ ;  /* 0x0000000405047290 */ /* 0x000fcc000fffe0ff */
[----:B------:R-:W-:-:S07]  /*10f0*/  MOV R2, UR4 ;  /* 0x0000000400027c02 */ /* 0x000fce0008000f00 */
.L_x_17:
[----:B------:R-:W1:Y:S01]  /*1100*/  S2UR UR36, SR_CTAID.Z ;  /* 0x00000000002479c3 */ /* 0x000e620000002700 */
[----:B------:R-:W-:-:S09]  /*1110*/  UISETP.GE.AND UP0, UPT, UR19, 0x1, UPT ;  /* 0x000000011300788c */ /* 0x000fd2000bf06270 */
[----:B------:R-:W-:Y:S05]  /*1120*/  BRA.U !UP0, `(.L_x_18) ;  /* 0x0000000108d07547 */ /* 0x000fea000b800000 */
[----:B------:R-:W2:Y:S01]  /*1130*/  LDCU UR20, c[0x0][0xb0c] ;  /* 0x00016180ff1477ac */ /* 0x000ea20008000800 */
[----:B------:R-:W3:Y:S01]  /*1140*/  LDCU.128 UR12, c[0x0][0xb10] ;  /* 0x00016200ff0c77ac */ /* 0x000ee20008000c00 */
[----:B------:R-:W4:Y:S01]  /*1150*/  LDCU UR6, c[0x0][0x370] ;  /* 0x00006e00ff0677ac */ /* 0x000f220008000800 */
[----:B------:R-:W1:Y:S01]  /*1160*/  LDCU UR7, c[0x0][0x374] ;  /* 0x00006e80ff0777ac */ /* 0x000e620008000800 */
[----:B------:R-:W1:Y:S01]  /*1170*/  LDCU UR21, c[0x0][0xb20] ;  /* 0x00016400ff1577ac */ /* 0x000e620008000800 */
[----:B--2---:R-:W-:Y:S02]  /*1180*/  UISETP.NE.AND UP0, UPT, UR20, 0x1, UPT ;  /* 0x000000011400788c */ /* 0x004fe4000bf05270 */
[----:B---3--:R-:W-:Y:S01]  /*1190*/  UIMAD.WIDE.U32 UR4, UR24, UR12, URZ ;  /* 0x0000000c180472a5 */ /* 0x008fe2000f8e00ff */
[----:B------:R-:W2:Y:S01]  /*11a0*/  LDCU.64 UR8, c[0x0][0xb28] ;  /* 0x00016500ff0877ac */ /* 0x000ea20008000a00 */
[----:B----4-:R-:W-:Y:S02]  /*11b0*/  UIMAD.WIDE.U32 UR10, UR6, UR12, URZ ;  /* 0x0000000c060a72a5 */ /* 0x010fe4000f8e00ff */
[----:B------:R-:W-:-:S02]  /*11c0*/  USHF.R.U32.HI UR5, URZ, UR13, UR5 ;  /* 0x0000000dff057299 */ /* 0x000fc40008011605 */
[----:B------:R-:W-:Y:S02]  /*11d0*/  UISETP.NE.AND UP2, UPT, UR19, 0x1, UPT ;  /* 0x000000011300788c */ /* 0x000fe4000bf45270 */
[----:B------:R-:W-:Y:S01]  /*11e0*/  USEL UR5, UR24, UR5, !UP0 ;  /* 0x0000000518057287 */ /* 0x000fe2000c000000 */
[----:B------:R-:W-:Y:S01]  /*11f0*/  UMOV UR10, UR11 ;  /* 0x0000000b000a7c82 */ /* 0x000fe20008000000 */
[----:B------:R-:W-:Y:S02]  /*1200*/  UIMAD.WIDE.U32 UR16, UR28, UR15, URZ ;  /* 0x0000000f1c1072a5 */ /* 0x000fe4000f8e00ff */
[----:B------:R-:W-:Y:S02]  /*1210*/  @UP0 USHF.R.U32.HI UR6, URZ, UR13, UR10 ;  /* 0x0000000dff060299 */ /* 0x000fe4000801160a */
[----:B------:R-:W-:Y:S02]  /*1220*/  UISETP.NE.AND UP0, UPT, UR14, 0x1, UPT ;  /* 0x000000010e00788c */ /* 0x000fe4000bf05270 */
[----:B-1----:R-:W-:-:S02]  /*1230*/  UIMAD.WIDE.U32 UR10, UR7, UR15, URZ ;  /* 0x0000000f070a72a5 */ /* 0x002fc4000f8e00ff */
[----:B--2---:R-:W-:Y:S01]  /*1240*/  UIMAD.WIDE.U32 UR12, UR6, UR8, URZ ;  /* 0x00000008060c72a5 */ /* 0x004fe2000f8e00ff */
[----:B------:R-:W-:Y:S02]  /*1250*/  UMOV UR4, UR17 ;  /* 0x0000001100047c82 */ /* 0x000fe40008000000 */
[----:B------:R-:W-:Y:S02]  /*1260*/  USHF.R.U32.HI UR4, URZ, UR21, UR4 ;  /* 0x00000015ff047299 */ /* 0x000fe40008011604 */
[----:B------:R-:W-:Y:S02]  /*1270*/  UMOV UR10, UR11 ;  /* 0x0000000b000a7c82 */ /* 0x000fe40008000000 */
[----:B------:R-:W-:Y:S01]  /*1280*/  UMOV UR12, UR13 ;  /* 0x0000000d000c7c82 */ /* 0x000fe20008000000 */
[----:B------:R-:W-:Y:S02]  /*1290*/  @UP0 USHF.R.U32.HI UR7, URZ, UR21, UR10 ;  /* 0x00000015ff070299 */ /* 0x000fe4000801160a */
[----:B------:R-:W-:-:S02]  /*12a0*/  USEL UR4, UR28, UR4, !UP0 ;  /* 0x000000041c047287 */ /* 0x000fc4000c000000 */
[----:B------:R-:W-:Y:S02]  /*12b0*/  UIMAD.WIDE.U32 UR10, UR7, UR8, URZ ;  /* 0x00000008070a72a5 */ /* 0x000fe4000f8e00ff */
[----:B------:R-:W-:Y:S02]  /*12c0*/  @UP2 USHF.R.U32.HI UR6, URZ, UR9, UR12 ;  /* 0x00000009ff062299 */ /* 0x000fe4000801160c */
[----:B------:R-:W-:-:S03]  /*12d0*/  UIMAD.WIDE.U32 UR12, UR4, UR8, URZ ;  /* 0x00000008040c72a5 */ /* 0x000fc6000f8e00ff */
[----:B------:R-:W-:Y:S02]  /*12e0*/  UMOV UR10, UR11 ;  /* 0x0000000b000a7c82 */ /* 0x000fe40008000000 */
[----:B------:R-:W-:Y:S02]  /*12f0*/  @UP2 USHF.R.U32.HI UR7, URZ, UR9, UR10 ;  /* 0x00000009ff072299 */ /* 0x000fe4000801160a */
[----:B------:R-:W-:Y:S02]  /*1300*/  UIMAD UR10, UR6, UR19, URZ ;  /* 0x00000013060a72a4 */ /* 0x000fe4000f8e02ff */
[----:B------:R-:W-:-:S04]  /*1310*/  UIMAD UR7, UR7, UR19, URZ ;  /* 0x00000013070772a4 */ /* 0x000fc8000f8e02ff */
[----:B------:R-:W-:-:S03]  /*1320*/  UISETP.GE.AND UP0, UPT, UR4, UR7, UPT ;  /* 0x000000070400728c */ /* 0x000fc6000bf06270 */
[----:B------:R-:W-:Y:S01]  /*1330*/  UMOV UR7, UR13 ;  /* 0x0000000d00077c82 */ /* 0x000fe20008000000 */
[----:B------:R-:W-:Y:S02]  /*1340*/  UISETP.GE.OR UP0, UPT, UR5, UR10, UP0 ;  /* 0x0000000a0500728c */ /* 0x000fe40008706670 */
[----:B------:R-:W-:Y:S02]  /*1350*/  UIMAD.WIDE.U32 UR10, UR5, UR8, URZ ;  /* 0x00000008050a72a5 */ /* 0x000fe4000f8e00ff */
[----:B------:R-:W-:Y:S02]  /*1360*/  USHF.R.U32.HI UR7, URZ, UR9, UR7 ;  /* 0x00000009ff077299 */ /* 0x000fe40008011607 */
[----:B------:R-:W-:Y:S02]  /*1370*/  UIADD3 UR10, UPT, UPT, -UR4, URZ, URZ ;  /* 0x000000ff040a7290 */ /* 0x000fe4000fffe1ff */
[----:B------:R-:W-:Y:S02]  /*1380*/  USEL UR7, UR4, UR7, !UP2 ;  /* 0x0000000704077287 */ /* 0x000fe4000d000000 */
[----:B------:R-:W-:Y:S01]  /*1390*/  UIMAD UR10, UR14, UR10, UR28 ;  /* 0x0000000a0e0a72a4 */ /* 0x000fe2000f8e021c */
[----:B------:R-:W-:Y:S01]  /*13a0*/  @!UP0 UMOV UR8, UR11 ;  /* 0x0000000b00088c82 */ /* 0x000fe20008000000 */
[----:B------:R-:W-:-:S02]  /*13b0*/  UIADD3 UR11, UPT, UPT, -UR5, URZ, URZ ;  /* 0x000000ff050b7290 */ /* 0x000fc4000fffe1ff */
[----:B------:R-:W-:Y:S02]  /*13c0*/  @!UP0 USHF.R.U32.HI UR8, URZ, UR9, UR8 ;  /* 0x00000009ff088299 */ /* 0x000fe40008011608 */
[----:B------:R-:W-:Y:S02]  /*13d0*/  UIADD3 UR9, UPT, UPT, -UR7, URZ, URZ ;  /* 0x000000ff07097290 */ /* 0x000fe4000fffe1ff */
[----:B------:R-:W-:Y:S02]  /*13e0*/  @!UP0 USEL UR8, UR5, UR8, !UP2 ;  /* 0x0000000805088287 */ /* 0x000fe4000d000000 */
[----:B------:R-:W-:Y:S02]  /*13f0*/  UIMAD UR9, UR19, UR9, UR4 ;  /* 0x00000009130972a4 */ /* 0x000fe4000f8e0204 */
[----:B------:R-:W-:Y:S02]  /*1400*/  @!UP0 UIADD3 UR7, UPT, UPT, UR7, -UR8, URZ ;  /* 0x8000000807078290 */ /* 0x000fe4000fffe0ff */
[----:B------:R-:W-:-:S02]  /*1410*/  @!UP0 UIMAD UR6, UR9, UR6, UR8 ;  /* 0x00000006090682a4 */ /* 0x000fc4000f8e0208 */
[----:B------:R-:W-:Y:S02]  /*1420*/  @!UP0 UIMAD UR4, UR7, UR19, UR5 ;  /* 0x00000013070482a4 */ /* 0x000fe4000f8e0205 */
[----:B------:R-:W-:Y:S02]  /*1430*/  UIMAD UR24, UR20, UR11, UR24 ;  /* 0x0000000b141872a4 */ /* 0x000fe4000f8e0218 */
[----:B------:R-:W-:Y:S01]  /*1440*/  UIMAD UR28, UR4, UR14, UR10 ;  /* 0x0000000e041c72a4 */ /* 0x000fe2000f8e020a */
[----:B------:R-:W-:Y:S02]  /*1450*/  @!UP0 UMOV UR5, UR6 ;  /* 0x0000000600058c82 */ /* 0x000fe40008000000 */
[----:B------:R-:W-:-:S12]  /*1460*/  UIMAD UR24, UR5, UR20, UR24 ;  /* 0x00000014051872a4 */ /* 0x000fd8000f8e0218 */
.L_x_18:
[----:B------:R-:W-:-:S09]  /*1470*/  UISETP.NE.AND UP0, UPT, UR22, 0x1, UPT ;  /* 0x000000011600788c */ /* 0x000fd2000bf05270 */
[----:B------:R-:W-:Y:S05]  /*1480*/  BRA.U UP0, `(.L_x_19) ;  /* 0x0000000100407547 */ /* 0x000fea000b800000 */
[----:B------:R-:W2:Y:S01]  /*1490*/  LDCU.128 UR8, c[0x0][0xb10] ;  /* 0x00016200ff0877ac */ /* 0x000ea20008000c00 */
[----:B------:R-:W3:Y:S01]  /*14a0*/  LDCU UR12, c[0x0][0xb0c] ;  /* 0x00016180ff0c77ac */ /* 0x000ee20008000800 */
[----:B------:R-:W4:Y:S01]  /*14b0*/  LDCU UR13, c[0x0][0xb20] ;  /* 0x00016400ff0d77ac */ /* 0x000f220008000800 */
[----:B--2---:R-:W-:Y:S02]  /*14c0*/  UIMAD.WIDE.U32 UR4, UR24, UR8, URZ ;  /* 0x00000008180472a5 */ /* 0x004fe4000f8e00ff */
[----:B------:R-:W-:Y:S02]  /*14d0*/  UIMAD.WIDE.U32 UR6, UR28, UR11, URZ ;  /* 0x0000000b1c0672a5 */ /* 0x000fe4000f8e00ff */
[----:B---3--:R-:W-:Y:S02]  /*14e0*/  UISETP.NE.AND UP0, UPT, UR12, 0x1, UPT ;  /* 0x000000010c00788c */ /* 0x008fe4000bf05270 */
[----:B------:R-:W-:-:S03]  /*14f0*/  USHF.R.U32.HI UR5, URZ, UR9, UR5 ;  /* 0x00000009ff057299 */ /* 0x000fc60008011605 */
[----:B------:R-:W-:Y:S01]  /*1500*/  UMOV UR4, UR7 ;  /* 0x0000000700047c82 */ /* 0x000fe20008000000 */
[----:B------:R-:W-:Y:S02]  /*1510*/  USEL UR5, UR24, UR5, !UP0 ;  /* 0x0000000518057287 */ /* 0x000fe4000c000000 */
[----:B------:R-:W-:Y:S02]  /*1520*/  UISETP.NE.AND UP0, UPT, UR10, 0x1, UPT ;  /* 0x000000010a00788c */ /* 0x000fe4000bf05270 */
[----:B----4-:R-:W-:-:S04]  /*1530*/  USHF.R.U32.HI UR4, URZ, UR13, UR4 ;  /* 0x0000000dff047299 */ /* 0x010fc80008011604 */
[----:B------:R-:W-:-:S04]  /*1540*/  USEL UR4, UR28, UR4, !UP0 ;  /* 0x000000041c047287 */ /* 0x000fc8000c000000 */
[----:B------:R-:W-:Y:S02]  /*1550*/  UIADD3 UR6, UPT, UPT, UR5, -UR4, URZ ;  /* 0x8000000405067290 */ /* 0x000fe4000fffe0ff */
[----:B------:R-:W-:Y:S02]  /*1560*/  UIADD3 UR4, UPT, UPT, -UR5, UR4, URZ ;  /* 0x0000000405047290 */ /* 0x000fe4000fffe1ff */
[----:B------:R-:W-:Y:S02]  /*1570*/  UIMAD UR28, UR6, UR10, UR28 ;  /* 0x0000000a061c72a4 */ /* 0x000fe4000f8e021c */
[----:B------:R-:W-:-:S12]  /*1580*/  UIMAD UR24, UR4, UR12, UR24 ;  /* 0x0000000c041872a4 */ /* 0x000fd8000f8e0218 */
.L_x_19:
[----:B------:R-:W-:Y:S01]  /*1590*/  UISETP.NE.AND UP0, UPT, UR18, 0x2, UPT ;  /* 0x000000021200788c */ /* 0x000fe2000bf05270 */
[----:B------:R-:W-:Y:S09]  /*15a0*/  BRA.U !UP5, `(.L_x_20) ;  /* 0x000000010d0c7547 */ /* 0x000ff2000b800000 */
[----:B------:R-:W-:Y:S01]  /*15b0*/  UCGABAR_WAIT ;  /* 0x0000000000007dc7 */ /* 0x000fe20008000000 */
[----:B------:R-:W-:Y:S01]  /*15c0*/  CCTL.IVALL ;  /* 0x00000000ff00798f */ /* 0x000fe20002000000 */
[----:B------:R-:W-:Y:S05]  /*15d0*/  BRA `(.L_x_21) ;  /* 0x0000000000047947 */ /* 0x000fea0003800000 */
.L_x_20:
[----:B------:R-:W-:Y:S06]  /*15e0*/  BAR.SYNC.DEFER_BLOCKING 0x0 ;  /* 0x0000000000007b1d */ /* 0x000fec0000010000 */
.L_x_21:
[----:B------:R-:W-:Y:S05]  /*15f0*/  BRA.U UP0, `(.L_x_22) ;  /* 0x00000015002c7547 */ /* 0x000fea000b800000 */
[----:B------:R-:W2:Y:S01]  /*1600*/  LDCU UR6, c[0x0][0x38c] ;  /* 0x00007180ff0677ac */ /* 0x000ea20008000800 */
[----:B------:R-:W-:Y:S01]  /*1610*/  PLOP3.LUT P1, PT, PT, PT, UP3, 0x80, 0x8 ;  /* 0x000000000008781c */ /* 0x000fe20003f2f038 */
[----:B------:R-:W-:Y:S01]  /*1620*/  IMAD.MOV.U32 R12, RZ, RZ, 0x1 ;  /* 0x00000001ff0c7424 */ /* 0x000fe200078e00ff */
[----:B------:R-:W-:Y:S01]  /*1630*/  ISETP.EQ.OR P2, PT, R0, RZ, P3 ;  /* 0x000000ff0000720c */ /* 0x000fe20001f42670 */
[----:B------:R-:W-:Y:S01]  /*1640*/  UISETP.NE.AND UP1, UPT, UR18, URZ, UPT ;  /* 0x000000ff1200728c */ /* 0x000fe2000bf25270 */
[----:B------:R-:W-:Y:S01]  /*1650*/  PLOP3.LUT P1, PT, P1, PT, PT, 0x8, 0x80 ;  /* 0x000000000080781c */ /* 0x000fe20000f2e170 */
[----:B------:R-:W-:Y:S01]  /*1660*/  USEL UR30, URZ, 0x1, UP6 ;  /* 0x00000001ff1e7887 */ /* 0x000fe2000b000000 */
[----:B------:R-:W-:Y:S01]  /*1670*/  CS2R R10, SRZ ;  /* 0x00000000000a7805 */ /* 0x000fe2000001ff00 */
[----:B------:R-:W-:Y:S01]  /*1680*/  IMAD.MOV.U32 R9, RZ, RZ, RZ ;  /* 0x000000ffff097224 */ /* 0x000fe200078e00ff */
[----:B------:R-:W3:Y:S01]  /*1690*/  LDCU UR44, c[0x0][0x370] ;  /* 0x00006e00ff2c77ac */ /* 0x000ee20008000800 */
[----:B------:R-:W-:Y:S01]  /*16a0*/  IMAD.MOV.U32 R8, RZ, RZ, 0x1 ;  /* 0x00000001ff087424 */ /* 0x000fe200078e00ff */
[----:B------:R-:W4:Y:S01]  /*16b0*/  LDCU.64 UR40, c[0x0][0x348] ;  /* 0x00006900ff2877ac */ /* 0x000f220008000a00 */
[----:B------:R-:W-:-:S02]  /*16c0*/  USHF.R.U32.HI UR49, URZ, 0x6, UR29 ;  /* 0x00000006ff317899 */ /* 0x000fc4000801161d */
[----:B--2---:R-:W-:Y:S02]  /*16d0*/  UIADD3 UR5, UPT, UPT, UR6, 0x7f, URZ ;  /* 0x0000007f06057890 */ /* 0x004fe4000fffe0ff */
[----:B------:R-:W-:Y:S02]  /*16e0*/  UIADD3 UR50, UPT, UPT, UR6, 0xfe, URZ ;  /* 0x000000fe06327890 */ /* 0x000fe4000fffe0ff */
[----:B------:R-:W-:Y:S01]  /*16f0*/  USHF.R.S32.HI UR4, URZ, 0x1f, UR5 ;  /* 0x0000001fff047899 */ /* 0x000fe20008011405 */
[----:B------:R-:W2:Y:S03]  /*1700*/  LDCU UR43, c[0x0][0x374] ;  /* 0x00006e80ff2b77ac */ /* 0x000ea60008000800 */
[----:B------:R-:W-:Y:S02]  /*1710*/  ULEA.HI UR4, UR4, UR5, URZ, 0x7 ;  /* 0x0000000504047291 */ /* 0x000fe4000f8f38ff */
[----:B------:R-:W-:-:S02]  /*1720*/  USEL UR30, UR30, 0x2, UP1 ;  /* 0x000000021e1e7887 */ /* 0x000fc40008800000 */
[----:B------:R-:W-:Y:S02]  /*1730*/  USHF.R.S32.HI UR46, URZ, 0x7, UR4 ;  /* 0x00000007ff2e7899 */ /* 0x000fe40008011404 */
[----:B------:R-:W-:Y:S02]  /*1740*/  UIADD3 UR4, UPT, UPT, UR6, -0x1, URZ ;  /* 0xffffffff06047890 */ /* 0x000fe4000fffe0ff */
[----:B------:R-:W-:Y:S02]  /*1750*/  UISETP.LT.U32.AND UP0, UPT, UR46, 0x4, UPT ;  /* 0x000000042e00788c */ /* 0x000fe4000bf01070 */
[----:B------:R-:W-:Y:S02]  /*1760*/  UISETP.GE.U32.AND UP2, UPT, UR4, -0xff, UPT ;  /* 0xffffff010400788c */ /* 0x000fe4000bf46070 */
[----:B------:R-:W-:Y:S01]  /*1770*/  USEL UR45, UR46, 0x4, UP0 ;  /* 0x000000042e2d7887 */ /* 0x000fe20008000000 */
[----:B------:R-:W-:-:S03]  /*1780*/  UMOV UR22, URZ ;  /* 0x000000ff00167c82 */ /* 0x000fc60008000000 */
[----:B------:R-:W-:Y:S02]  /*1790*/  UIADD3 UR23, UPT, UPT, UR45, -0x1, URZ ;  /* 0xffffffff2d177890 */ /* 0x000fe4000fffe0ff */
[----:B------:R-:W-:-:S03]  /*17a0*/  UIADD3 UR48, UPT, UPT, UR46, -UR45, URZ ;  /* 0x8000002d2e307290 */ /* 0x000fc6000fffe0ff */
[----:B------:R-:W-:-:S04]  /*17b0*/  @UP2 UIADD3 UR23, UPT, UPT, UR45, URZ, URZ ;  /* 0x000000ff2d172290 */ /* 0x000fc8000fffe0ff */
[----:B--234-:R-:W-:-:S12]  /*17c0*/  UIADD3 UR23, UPT, UPT, UR23, 0x1, URZ ;  /* 0x0000000117177890 */ /* 0x01cfd8000fffe0ff */
.L_x_42:
[----:B------:R-:W-:Y:S01]  /*17d0*/  UISETP.NE.AND UP0, UPT, UR47, URZ, UPT ;  /* 0x000000ff2f00728c */ /* 0x000fe2000bf05270 */
[----:B------:R-:W2:Y:S08]  /*17e0*/  S2UR UR47, SR_CgaCtaId ;  /* 0x00000000002f79c3 */ /* 0x000eb00000008800 */
[----:B------:R-:W-:Y:S05]  /*17f0*/  BRA.U UP0, `(.L_x_23) ;  /* 0x0000000100347547 */ /* 0x000fea000b800000 */
[----:B------:R-:W3:Y:S01]  /*1800*/  S2R R0, SR_CgaCtaId ;  /* 0x0000000000007919 */ /* 0x000ee20000008800 */
[----:B------:R-:W-:-:S04]  /*1810*/  MOV R2, 0x400 ;  /* 0x0000040000027802 */ /* 0x000fc80000000f00 */
[----:B---3--:R-:W-:Y:S02]  /*1820*/  LEA R0, R0, R2, 0x18 ;  /* 0x0000000200007211 */ /* 0x008fe400078ec0ff */
[----:B------:R-:W-:-:S03]  /*1830*/  SHF.L.U32 R2, R8, 0x1f, RZ ;  /* 0x0000001f08027819 */ /* 0x000fc600000006ff */
[----:B------:R-:W-:-:S04]  /*1840*/  IMAD R0, R9, 0x8, R0 ;  /* 0x0000000809007824 */ /* 0x000fc800078e0200 */
[----:B------:R-:W3:Y:S02]  /*1850*/  SYNCS.PHASECHK.TRANS64.TRYWAIT P0, [R0+URZ+0x100], R2 ;  /* 0x00010002000075a7 */ /* 0x000ee400080011ff */
[----:B---3--:R-:W-:Y:S05]  /*1860*/  @!P0 BRA `(.L_x_24) ;  /* 0x0000007000308947 */ /* 0x008fea0003800000 */
.L_x_138:
[----:B------:R-:W-:Y:S01]  /*1870*/  VIADD R9, R9, 0x1 ;  /* 0x0000000109097836 */ /* 0x000fe20000000000 */
[----:B------:R3:W-:Y:S04]  /*1880*/  SYNCS.ARRIVE.TRANS64.A1T0 RZ, [R0+URZ+0xf0], RZ ;  /* 0x0000f0ff00ff79a7 */ /* 0x0007e800081000ff */
[----:B------:R-:W-:-:S04]  /*1890*/  ISETP.NE.AND P0, PT, R9, 0x2, PT ;  /* 0x000000020900780c */ /* 0x000fc80003f05270 */
[----:B------:R-:W-:Y:S02]  /*18a0*/  SEL R9, R9, RZ, P0 ;  /* 0x000000ff09097207 */ /* 0x000fe40000000000 */
[----:B---3--:R-:W-:-:S04]  /*18b0*/  SEL R0, RZ, 0x1, P0 ;  /* 0x00000001ff007807 */ /* 0x008fc80000000000 */
[----:B------:R-:W-:-:S07]  /*18c0*/  LOP3.LUT R8, R8, R0, RZ, 0x3c, !PT ;  /* 0x0000000008087212 */ /* 0x000fce00078e3cff */
.L_x_23:
[----:B------:R-:W-:Y:S01]  /*18d0*/  UMOV UR13, 0x400 ;  /* 0x00000400000d7882 */ /* 0x000fe20000000000 */
[----:B------:R-:W-:Y:S01]  /*18e0*/  SHF.L.U32 R0, R12, 0x1f, RZ ;  /* 0x0000001f0c007819 */ /* 0x000fe200000006ff */
[----:B--2---:R-:W-:Y:S02]  /*18f0*/  ULEA UR13, UR47, UR13, 0x18 ;  /* 0x0000000d2f0d7291 */ /* 0x004fe4000f8ec0ff */
[----:B------:R-:W-:Y:S02]  /*1900*/  UISETP.GE.U32.AND UP0, UPT, UR50, 0xff, UPT ;  /* 0x000000ff3200788c */ /* 0x000fe4000bf06070 */
[----:B------:R-:W-:Y:S02]  /*1910*/  ULEA UR4, UR22, UR13, 0x3 ;  /* 0x0000000d16047291 */ /* 0x000fe4000f8e18ff */
[----:B------:R-:W-:Y:S02]  /*1920*/  USHF.L.U32 UR35, UR24, 0x6, URZ ;  /* 0x0000000618237899 */ /* 0x000fe400080006ff */
[----:B------:R-:W-:Y:S01]  /*1930*/  ULEA UR19, UR28, UR49, 0x7 ;  /* 0x000000311c137291 */ /* 0x000fe2000f8e38ff */
[----:B------:R-:W-:-:S04]  /*1940*/  UMOV UR14, URZ ;  /* 0x000000ff000e7c82 */ /* 0x000fc80008000000 */
[----:B------:R2:W3:Y:S01]  /*1950*/  SYNCS.PHASECHK.TRANS64.TRYWAIT P0, [UR4+0x20], R0 ;  /* 0x00002000ff0075a7 */ /* 0x0004e20008001104 */
[----:B------:R-:W-:Y:S06]  /*1960*/  BRA.U !UP0, `(.L_x_25) ;  /* 0x0000000108f47547 */ /* 0x000fec000b800000 */
[----:B------:R-:W-:Y:S01]  /*1970*/  UMOV UR21, URZ ;  /* 0x000000ff00157c82 */ /* 0x000fe20008000000 */
[----:B------:R-:W-:-:S05]  /*1980*/  UMOV UR4, UR22 ;  /* 0x0000001600047c82 */ /* 0x000fca0008000000 */
.L_x_31:
[----:B------:R-:W-:Y:S01]  /*1990*/  ULEA UR33, UR4, UR13, 0x3 ;  /* 0x0000000d04217291 */ /* 0x000fe2000f8e18ff */
[----:B---3--:R-:W-:Y:S01]  /*19a0*/  @!P3 MOV R2, 0xc000 ;  /* 0x0000c0000002b802 */ /* 0x008fe20000000f00 */
[----:B-1-3--:R-:W-:Y:S10]  /*19b0*/  @P0 BRA `(.L_x_26) ;  /* 0x00000000000c0947 */ /* 0x00aff40003800000 */
[----:B------:R-:W-:-:S04]  /*19c0*/  SHF.L.U32 R3, R12, 0x1f, RZ ;  /* 0x0000001f0c037819 */ /* 0x000fc800000006ff */
[----:B------:R-:W3:Y:S02]  /*19d0*/  SYNCS.PHASECHK.TRANS64.TRYWAIT P0, [UR33+0x20], R3 ;  /* 0x00002003ff0075a7 */ /* 0x000ee40008001121 */
[----:B---3--:R-:W-:Y:S05]  /*19e0*/  @!P0 BRA `(.L_x_27) ;  /* 0x0000006c00e48947 */ /* 0x008fea0003800000 */
.L_x_26:
[----:B------:R3:W-:Y:S01]  /*19f0*/  @!P3 SYNCS.ARRIVE.TRANS64 RZ, [UR33], R2 ;  /* 0x00000002ffffb9a7 */ /* 0x0007e20008000021 */
[----:B------:R-:W-:-:S04]  /*1a00*/  ULOP3.LUT UR5, UR30, 0x2, URZ, 0xfc, !UPT ;  /* 0x000000021e057892 */ /* 0x000fc8000f8efcff */
[----:B------:R-:W-:-:S09]  /*1a10*/  UISETP.NE.AND UP0, UPT, UR5, 0x2, UPT ;  /* 0x000000020500788c */ /* 0x000fd2000bf05270 */
[----:B------:R-:W-:Y:S05]  /*1a20*/  BRA.U UP0, `(.L_x_28) ;  /* 0x0000000100047547 */ /* 0x000fea000b800000 */
[----:B-1----:R-:W-:Y:S05]  /*1a30*/  BPT.TRAP 0x1 ;  /* 0x000000040000795c */ /* 0x002fea0000300000 */
.L_x_28:
[----:B------:R-:W-:Y:S04]  /*1a40*/  BSSY.RECONVERGENT B0, `(.L_x_29) ;  /* 0x0000003000007945 */ /* 0x000fe80003800200 */
[----:B------:R-:W-:Y:S05]  /*1a50*/  @P2 BRA `(.L_x_30) ;  /* 0x0000000000042947 */ /* 0x000fea0003800000 */
[----:B-1----:R-:W-:Y:S05]  /*1a60*/  BPT.TRAP 0x1 ;  /* 0x000000040000795c */ /* 0x002fea0000300000 */
.L_x_30:
[----:B-1----:R-:W-:Y:S05]  /*1a70*/  BSYNC.RECONVERGENT B0 ;  /* 0x0000000000007941 */ /* 0x002fea0003800200 */
.L_x_29:
[----:B------:R-:W-:Y:S02]  /*1a80*/  UIADD3 UR5, UPT, UPT, UR4, 0x1, URZ ;  /* 0x0000000104057890 */ /* 0x000fe4000fffe0ff */
[----:B------:R-:W-:Y:S02]  /*1a90*/  USHF.L.U32 UR4, UR4, 0xe, URZ ;  /* 0x0000000e04047899 */ /* 0x000fe400080006ff */
[----:B------:R-:W-:Y:S02]  /*1aa0*/  UISETP.NE.AND UP0, UPT, UR5, 0x4, UPT ;  /* 0x000000040500788c */ /* 0x000fe4000bf05270 */
[----:B------:R-:W-:Y:S02]  /*1ab0*/  USHF.L.U32 UR34, UR21, 0x7, URZ ;  /* 0x0000000715227899 */ /* 0x000fe400080006ff */
[----:B------:R-:W-:Y:S02]  /*1ac0*/  USEL UR6, URZ, 0x1, UP0 ;  /* 0x00000001ff067887 */ /* 0x000fe40008000000 */
[----:B------:R-:W-:-:S02]  /*1ad0*/  USEL UR22, UR5, URZ, UP0 ;  /* 0x000000ff05167287 */ /* 0x000fc40008000000 */
[----:B------:R-:W-:Y:S02]  /*1ae0*/  UIADD3 UR14, UP0, UPT, UR40, 0x180, URZ ;  /* 0x00000180280e7890 */ /* 0x000fe4000ff1e0ff */
[----:B------:R-:W-:Y:S01]  /*1af0*/  ULOP3.LUT UR8, UR4, UR29, URZ, 0xfc, !UPT ;  /* 0x0000001d04087292 */ /* 0x000fe2000f8efcff */
[----:B------:R-:W-:Y:S01]  /*1b00*/  LOP3.LUT R12, R12, UR6, RZ, 0x3c, !PT ;  /* 0x000000060c0c7c12 */ /* 0x000fe2000f8e3cff */
[----:B------:R-:W-:Y:S02]  /*1b10*/  UIADD3 UR21, UPT, UPT, UR21, 0x1, URZ ;  /* 0x0000000115157890 */ /* 0x000fe4000fffe0ff */
[----:B------:R-:W-:Y:S01]  /*1b20*/  UIADD3 UR6, UP1, UPT, UR40, 0x80, URZ ;  /* 0x0000008028067890 */ /* 0x000fe2000ff3e0ff */
[----:B--2---:R-:W-:Y:S01]  /*1b30*/  SHF.L.U32 R0, R12, 0x1f, RZ ;  /* 0x0000001f0c007819 */ /* 0x004fe200000006ff */
[----:B------:R-:W-:Y:S02]  /*1b40*/  UIADD3 UR24, UPT, UPT, UR13, UR4, URZ ;  /* 0x000000040d187290 */ /* 0x000fe4000fffe0ff */
[----:B------:R-:W-:-:S02]  /*1b50*/  UIADD3.X UR15, UPT, UPT, URZ, UR41, URZ, UP0, !UPT ;  /* 0x00000029ff0f7290 */ /* 0x000fc400087fe4ff */
[----:B------:R-:W-:Y:S02]  /*1b60*/  ULEA UR8, UR8, UR13, 0x1 ;  /* 0x0000000d08087291 */ /* 0x000fe4000f8e08ff */
[----:B------:R-:W-:Y:S02]  /*1b70*/  ULEA UR5, UR22, UR13, 0x3 ;  /* 0x0000000d16057291 */ /* 0x000fe4000f8e18ff */
[----:B------:R-:W-:Y:S02]  /*1b80*/  UISETP.NE.AND UP0, UPT, UR21, UR23, UPT ;  /* 0x000000171500728c */ /* 0x000fe4000bf05270 */
[----:B------:R-:W-:Y:S02]  /*1b90*/  UIADD3.X UR7, UPT, UPT, URZ, UR41, URZ, UP1, !UPT ;  /* 0x00000029ff077290 */ /* 0x000fe40008ffe4ff */
[----:B------:R-:W-:Y:S02]  /*1ba0*/  UIADD3 UR32, UPT, UPT, UR24, 0x4400, URZ ;  /* 0x0000440018207890 */ /* 0x000fe4000fffe0ff */
[----:B------:R-:W-:Y:S01]  /*1bb0*/  UIADD3 UR26, UPT, UPT, UR34, 0x40, URZ ;  /* 0x00000040221a7890 */ /* 0x000fe2000fffe0ff */
[----:B------:R4:W1:Y:S01]  /*1bc0*/  SYNCS.PHASECHK.TRANS64.TRYWAIT P0, [UR5+0x20], R0 ;  /* 0x00002000ff0075a7 */ /* 0x0008620008001105 */
[----:B------:R-:W-:-:S02]  /*1bd0*/  UIADD3 UR24, UPT, UPT, UR24, 0x6400, URZ ;  /* 0x0000640018187890 */ /* 0x000fc4000fffe0ff */
[----:B------:R-:W-:Y:S02]  /*1be0*/  UIADD3 UR16, UPT, UPT, UR8, 0x14400, URZ ;  /* 0x0001440008107890 */ /* 0x000fe4000fffe0ff */
[----:B------:R-:W-:Y:S01]  /*1bf0*/  UIADD3 UR8, UPT, UPT, UR8, 0x18400, URZ ;  /* 0x0001840008087890 */ /* 0x000fe2000fffe0ff */
[----:B------:R-:W-:Y:S01]  /*1c00*/  UMOV UR38, 0x0 ;  /* 0x0000000000267882 */ /* 0x000fe20000000000 */
[----:B------:R-:W-:Y:S01]  /*1c10*/  UMOV UR39, 0x10000000 ;  /* 0x1000000000277882 */ /* 0x000fe20000000000 */
[----:B------:R-:W-:Y:S01]  /*1c20*/  UMOV UR25, UR33 ;  /* 0x0000002100197c82 */ /* 0x000fe20008000000 */
[----:B------:R-:W-:Y:S01]  /*1c30*/  UMOV UR27, UR35 ;  /* 0x00000023001b7c82 */ /* 0x000fe20008000000 */
[----:B------:R-:W-:Y:S01]  /*1c40*/  UMOV UR28, UR36 ;  /* 0x00000024001c7c82 */ /* 0x000fe20008000000 */
[----:B------:R-:W-:Y:S01]  /*1c50*/  UMOV UR5, 0x30000 ;  /* 0x0003000000057882 */ /* 0x000fe20000000000 */
[----:B------:R-:W-:Y:S01]  /*1c60*/  UMOV UR17, UR33 ;  /* 0x0000002100117c82 */ /* 0x000fe20008000000 */
[----:B------:R-:W-:Y:S01]  /*1c70*/  UMOV UR20, UR36 ;  /* 0x0000002400147c82 */ /* 0x000fe20008000000 */
[----:B------:R-:W-:Y:S01]  /*1c80*/  UMOV UR18, UR34 ;  /* 0x0000002200127c82 */ /* 0x000fe20008000000 */
[----:B------:R-:W-:Y:S01]  /*1c90*/  UTMALDG.3D [UR32], [UR6], desc[UR38] ;  /* 0x00002620060075b4 */ /* 0x000fe20008011000 */
[----:B------:R-:W-:Y:S01]  /*1ca0*/  UMOV UR11, UR19 ;  /* 0x00000013000b7c82 */ /* 0x000fe20008000000 */
[----:B------:R-:W-:Y:S01]  /*1cb0*/  UMOV UR12, UR36 ;  /* 0x00000024000c7c82 */ /* 0x000fe20008000000 */
[----:B------:R-:W-:Y:S01]  /*1cc0*/  UMOV UR9, UR33 ;  /* 0x0000002100097c82 */ /* 0x000fe20008000000 */
[----:B------:R-:W-:Y:S01]  /*1cd0*/  UMOV UR10, UR26 ;  /* 0x0000001a000a7c82 */ /* 0x000fe20008000000 */
[----:B------:R-:W-:Y:S01]  /*1ce0*/  UMOV UR4, UR22 ;  /* 0x0000001600047c82 */ /* 0x000fe20008000000 */
[----:B------:R-:W-:Y:S01]  /*1cf0*/  UTMALDG.3D [UR24], [UR6], desc[UR38] ;  /* 0x00002618060075b4 */ /* 0x000fe20008011000 */
[----:B------:R-:W-:Y:S01]  /*1d00*/  UTMALDG.3D.MULTICAST [UR16], [UR14], UR5, desc[UR38] ;  /* 0x000026100e0073b4 */ /* 0x000fe20008011805 */
[----:B------:R2:W-:Y:S02]  /*1d10*/  UTMALDG.3D.MULTICAST [UR8], [UR14], UR5, desc[UR38] ;  /* 0x000026080e0073b4 */ /* 0x0005e40008011805 */
[----:B--2---:R-:W-:Y:S01]  /*1d20*/  UMOV UR14, UR23 ;  /* 0x00000017000e7c82 */ /* 0x004fe20008000000 */
[----:B----4-:R-:W-:Y:S05]  /*1d30*/  BRA.U UP0, `(.L_x_31) ;  /* 0xfffffffd00147547 */ /* 0x010fea000b83ffff */
.L_x_25:
[----:B------:R-:W-:Y:S01]  /*1d40*/  ULEA UR4, UR22, UR13, 0x3 ;  /* 0x0000000d16047291 */ /* 0x000fe2000f8e18ff */
[----:B--2---:R-:W-:Y:S01]  /*1d50*/  SHF.L.U32 R0, R12, 0x1f, RZ ;  /* 0x0000001f0c007819 */ /* 0x004fe200000006ff */
[----:B------:R-:W-:Y:S01]  /*1d60*/  @!P1 SYNCS.ARRIVE.TRANS64.A1T0 RZ, [UR13+0x88], RZ ;  /* 0x000088ffffff99a7 */ /* 0x000fe2000810000d */
[----:B------:R-:W-:-:S06]  /*1d70*/  UISETP.GT.AND UP0, UPT, UR46, UR45, UPT ;  /* 0x0000002d2e00728c */ /* 0x000fcc000bf04270 */
[----:B-1-3--:R1:W2:Y:S03]  /*1d80*/  SYNCS.PHASECHK.TRANS64.TRYWAIT P0, [UR4+0x20], R0 ;  /* 0x00002000ff0075a7 */ /* 0x00a2a60008001104 */
[----:B------:R-:W-:Y:S05]  /*1d90*/  BRA.U !UP0, `(.L_x_32) ;  /* 0x0000000108f07547 */ /* 0x000fea000b800000 */
[----:B------:R-:W-:Y:S01]  /*1da0*/  UIADD3 UR15, UPT, UPT, UR48, UR14, URZ ;  /* 0x0000000e300f7290 */ /* 0x000fe2000fffe0ff */
[----:B------:R-:W-:-:S11]  /*1db0*/  UMOV UR4, UR22 ;  /* 0x0000001600047c82 */ /* 0x000fd60008000000 */
.L_x_38:
[----:B------:R-:W-:Y:S01]  /*1dc0*/  ULEA UR33, UR4, UR13, 0x3 ;  /* 0x0000000d04217291 */ /* 0x000fe2000f8e18ff */
[----:B--2---:R-:W-:Y:S01]  /*1dd0*/  @!P3 MOV R2, 0xc000 ;  /* 0x0000c0000002b802 */ /* 0x004fe20000000f00 */
[----:B--2-4-:R-:W-:Y:S10]  /*1de0*/  @P0 BRA `(.L_x_33) ;  /* 0x00000000000c0947 */ /* 0x014ff40003800000 */
[----:B------:R-:W-:-:S04]  /*1df0*/  SHF.L.U32 R3, R12, 0x1f, RZ ;  /* 0x0000001f0c037819 */ /* 0x000fc800000006ff */
[----:B------:R-:W2:Y:S02]  /*1e00*/  SYNCS.PHASECHK.TRANS64.TRYWAIT P0, [UR33+0x20], R3 ;  /* 0x00002003ff0075a7 */ /* 0x000ea40008001121 */
[----:B--2---:R-:W-:Y:S05]  /*1e10*/  @!P0 BRA `(.L_x_34) ;  /* 0x0000006800f08947 */ /* 0x004fea0003800000 */
.L_x_33:
[----:B------:R2:W-:Y:S01]  /*1e20*/  @!P3 SYNCS.ARRIVE.TRANS64 RZ, [UR33], R2 ;  /* 0x00000002ffffb9a7 */ /* 0x0005e20008000021 */
[----:B------:R-:W-:-:S04]  /*1e30*/  ULOP3.LUT UR5, UR30, 0x2, URZ, 0xfc, !UPT ;  /* 0x000000021e057892 */ /* 0x000fc8000f8efcff */
[----:B------:R-:W-:-:S09]  /*1e40*/  UISETP.NE.AND UP0, UPT, UR5, 0x2, UPT ;  /* 0x000000020500788c */ /* 0x000fd2000bf05270 */
[----:B------:R-:W-:Y:S05]  /*1e50*/  BRA.U UP0, `(.L_x_35) ;  /* 0x0000000100047547 */ /* 0x000fea000b800000 */
[----:B------:R-:W-:Y:S05]  /*1e60*/  BPT.TRAP 0x1 ;  /* 0x000000040000795c */ /* 0x000fea0000300000 */
.L_x_35:
[----:B------:R-:W-:Y:S04]  /*1e70*/  BSSY.RECONVERGENT B0, `(.L_x_36) ;  /* 0x0000003000007945 */ /* 0x000fe80003800200 */
[----:B------:R-:W-:Y:S05]  /*1e80*/  @P2 BRA `(.L_x_37) ;  /* 0x0000000000042947 */ /* 0x000fea0003800000 */
[----:B------:R-:W-:Y:S05]  /*1e90*/  BPT.TRAP 0x1 ;  /* 0x000000040000795c */ /* 0x000fea0000300000 */
.L_x_37:
[----:B------:R-:W-:Y:S05]  /*1ea0*/  BSYNC.RECONVERGENT B0 ;  /* 0x0000000000007941 */ /* 0x000fea0003800200 */
.L_x_36:
[----:B------:R-:W-:Y:S02]  /*1eb0*/  UIADD3 UR5, UPT, UPT, UR4, 0x1, URZ ;  /* 0x0000000104057890 */ /* 0x000fe4000fffe0ff */
[----:B------:R-:W-:Y:S02]  /*1ec0*/  USHF.L.U32 UR7, UR4, 0xe, URZ ;  /* 0x0000000e04077899 */ /* 0x000fe400080006ff */
[----:B------:R-:W-:Y:S02]  /*1ed0*/  UISETP.NE.AND UP0, UPT, UR5, 0x4, UPT ;  /* 0x000000040500788c */ /* 0x000fe4000bf05270 */
[----:B------:R-:W-:Y:S02]  /*1ee0*/  ULOP3.LUT UR8, UR7, UR29, URZ, 0xfc, !UPT ;  /* 0x0000001d07087292 */ /* 0x000fe4000f8efcff */
[----:B------:R-:W-:Y:S02]  /*1ef0*/  USEL UR6, URZ, 0x1, UP0 ;  /* 0x00000001ff067887 */ /* 0x000fe40008000000 */
[----:B------:R-:W-:-:S02]  /*1f00*/  USEL UR22, UR5, URZ, UP0 ;  /* 0x000000ff05167287 */ /* 0x000fc40008000000 */
[----:B------:R-:W-:Y:S02]  /*1f10*/  UIADD3 UR4, UP1, UPT, UR40, 0x80, URZ ;  /* 0x0000008028047890 */ /* 0x000fe4000ff3e0ff */
[----:B------:R-:W-:Y:S01]  /*1f20*/  ULEA UR5, UR22, UR13, 0x3 ;  /* 0x0000000d16057291 */ /* 0x000fe2000f8e18ff */
[----:B------:R-:W-:Y:S01]  /*1f30*/  LOP3.LUT R12, R12, UR6, RZ, 0x3c, !PT ;  /* 0x000000060c0c7c12 */ /* 0x000fe2000f8e3cff */
[----:B------:R-:W-:Y:S02]  /*1f40*/  UIADD3 UR24, UPT, UPT, UR13, UR7, URZ ;  /* 0x000000070d187290 */ /* 0x000fe4000fffe0ff */
[----:B------:R-:W-:Y:S01]  /*1f50*/  USHF.L.U32 UR34, UR14, 0x7, URZ ;  /* 0x000000070e227899 */ /* 0x000fe200080006ff */
[----:B-1----:R-:W-:Y:S01]  /*1f60*/  SHF.L.U32 R0, R12, 0x1f, RZ ;  /* 0x0000001f0c007819 */ /* 0x002fe200000006ff */
[----:B------:R-:W-:Y:S02]  /*1f70*/  UIADD3 UR6, UP0, UPT, UR40, 0x180, URZ ;  /* 0x0000018028067890 */ /* 0x000fe4000ff1e0ff */
[----:B------:R-:W-:Y:S01]  /*1f80*/  ULEA UR8, UR8, UR13, 0x1 ;  /* 0x0000000d08087291 */ /* 0x000fe2000f8e08ff */
[----:B------:R3:W4:Y:S01]  /*1f90*/  SYNCS.PHASECHK.TRANS64.TRYWAIT P0, [UR5+0x20], R0 ;  /* 0x00002000ff0075a7 */ /* 0x0007220008001105 */
[----:B------:R-:W-:-:S02]  /*1fa0*/  UIADD3.X UR5, UPT, UPT, URZ, UR41, URZ, UP1, !UPT ;  /* 0x00000029ff057290 */ /* 0x000fc40008ffe4ff */
[----:B------:R-:W-:Y:S02]  /*1fb0*/  UIADD3 UR32, UPT, UPT, UR24, 0x4400, URZ ;  /* 0x0000440018207890 */ /* 0x000fe4000fffe0ff */
[----:B------:R-:W-:Y:S02]  /*1fc0*/  UIADD3 UR26, UPT, UPT, UR34, 0x40, URZ ;  /* 0x00000040221a7890 */ /* 0x000fe4000fffe0ff */
[----:B------:R-:W-:Y:S02]  /*1fd0*/  UIADD3 UR24, UPT, UPT, UR24, 0x6400, URZ ;  /* 0x0000640018187890 */ /* 0x000fe4000fffe0ff */
[----:B------:R-:W-:Y:S02]  /*1fe0*/  UIADD3.X UR7, UPT, UPT, URZ, UR41, URZ, UP0, !UPT ;  /* 0x00000029ff077290 */ /* 0x000fe400087fe4ff */
        /* <DEDUP_REMOVED lines=16> */
[----:B------:R-:W-:Y:S01]  /*20f0*/  UIADD3 UR14, UPT, UPT, UR14, 0x1, URZ ;  /* 0x000000010e0e7890 */ /* 0x000fe2000fffe0ff */
[----:B------:R1:W-:Y:S03]  /*2100*/  UTMALDG.3D [UR24], [UR4], desc[UR38] ;  /* 0x00002618040075b4 */ /* 0x0003e60008011000 */
[----:B------:R-:W-:Y:S01]  /*2110*/  UISETP.NE.AND UP0, UPT, UR14, UR15, UPT ;  /* 0x0000000f0e00728c */ /* 0x000fe2000bf05270 */
[----:B------:R3:W-:Y:S01]  /*2120*/  UTMALDG.3D.MULTICAST [UR16], [UR6], UR21, desc[UR38] ;  /* 0x00002610060073b4 */ /* 0x0007e20008011815 */
[----:B------:R3:W-:Y:S01]  /*2130*/  UTMALDG.3D.MULTICAST [UR8], [UR6], UR21, desc[UR38] ;  /* 0x00002608060073b4 */ /* 0x0007e20008011815 */
[----:B-1----:R-:W-:-:S06]  /*2140*/  UMOV UR4, UR22 ;  /* 0x0000001600047c82 */ /* 0x002fcc0008000000 */
[----:B---3--:R-:W-:Y:S05]  /*2150*/  BRA.U UP0, `(.L_x_38) ;  /* 0xfffffffd00187547 */ /* 0x008fea000b83ffff */
.L_x_32:
[C---:B------:R-:W-:Y:S01]  /*2160*/  LEA R3, R11.reuse, UR13, 0x3 ;  /* 0x0000000d0b037c11 */ /* 0x040fe2000f8e18ff */
[----:B------:R-:W-:Y:S01]  /*2170*/  NOP ;  /* 0x0000000000007918 */ /* 0x000fe20000000000 */
[----:B-1----:R-:W-:Y:S02]  /*2180*/  SHF.L.U32 R0, R10, 0x1f, RZ ;  /* 0x0000001f0a007819 */ /* 0x002fe400000006ff */
[----:B------:R-:W-:Y:S02]  /*2190*/  LEA R4, R11, UR13, 0x4 ;  /* 0x0000000d0b047c11 */ /* 0x000fe4000f8e20ff */
[----:B--2-4-:R-:W1:Y:S02]  /*21a0*/  SYNCS.PHASECHK.TRANS64.TRYWAIT P0, [R3+URZ+0x90], R0 ;  /* 0x00009000030075a7 */ /* 0x014e6400080011ff */
[----:B-1----:R-:W-:Y:S05]  /*21b0*/  @!P0 BRA `(.L_x_39) ;  /* 0x0000006800208947 */ /* 0x002fea0003800000 */
.L_x_141:
[----:B------:R-:W2:Y:S01]  /*21c0*/  LDS.128 R4, [R4+0x120] ;  /* 0x0001200004047984 */ /* 0x000ea20000000c00 */
[----:B------:R-:W-:Y:S01]  /*21d0*/  UISETP.GE.AND UP0, UPT, UR42, 0x1, UPT ;  /* 0x000000012a00788c */ /* 0x000fe2000bf06270 */
[----:B------:R-:W-:Y:S01]  /*21e0*/  @!PT LDS RZ, [RZ] ;  /* 0x00000000fffff984 */ /* 0x000fe20000000800 */
[----:B------:R-:W-:Y:S01]  /*21f0*/  @!PT LDS RZ, [RZ] ;  /* 0x00000000fffff984 */ /* 0x000fe20000000800 */
[----:B------:R-:W-:Y:S01]  /*2200*/  @!PT LDS RZ, [RZ] ;  /* 0x00000000fffff984 */ /* 0x000fe20000000800 */
[----:B------:R-:W-:Y:S01]  /*2210*/  @!PT LDS RZ, [RZ] ;  /* 0x00000000fffff984 */ /* 0x000fe20000000800 */
[----:B------:R3:W-:Y:S06]  /*2220*/  MEMBAR.ALL.CTA ;  /* 0x0000000000007992 */ /* 0x0007ec0000008000 */
[----:B---3--:R-:W3:Y:S01]  /*2230*/  FENCE.VIEW.ASYNC.S ;  /* 0x00000000000073c6 */ /* 0x008ee20000000000 */
[----:B--2---:R-:W-:-:S13]  /*2240*/  LOP3.LUT P0, RZ, R6, 0x1, RZ, 0xc0, !PT ;  /* 0x0000000106ff7812 */ /* 0x004fda000780c0ff */
[----:B---3--:R-:W-:Y:S01]  /*2250*/  VOTEU.ANY UP1, P0 ;  /* 0x0000000000ff7886 */ /* 0x008fe20000020100 */
[----:B------:R-:W-:-:S13]  /*2260*/  PLOP3.LUT P0, PT, PT, PT, UP1, 0x80, 0x8 ;  /* 0x000000000008781c */ /* 0x000fda0003f0f018 */
[----:B-1----:R-:W-:Y:S02]  /*2270*/  @P0 LOP3.LUT R0, R5, 0xffff, RZ, 0xc0, !PT ;  /* 0x0000ffff05000812 */ /* 0x002fe400078ec0ff */
[----:B------:R-:W-:Y:S02]  /*2280*/  @P0 MOV R2, R4 ;  /* 0x0000000400020202 */ /* 0x000fe40000000f00 */
[----:B------:R-:W-:Y:S01]  /*2290*/  @P0 R2UR UR5, R0 ;  /* 0x00000000000502ca */ /* 0x000fe200000e0000 */
[----:B------:R-:W-:Y:S01]  /*22a0*/  VIADD R0, R3, 0xa0 ;  /* 0x000000a003007836 */ /* 0x000fe20000000000 */
[----:B------:R-:W-:Y:S02]  /*22b0*/  @P0 SHF.R.U32.HI R4, RZ, 0x10, R5 ;  /* 0x00000010ff040819 */ /* 0x000fe40000011605 */
[----:B------:R-:W-:Y:S02]  /*22c0*/  @P0 R2UR UR6, R2 ;  /* 0x00000000020602ca */ /* 0x000fe400000e0000 */
[----:B------:R-:W-:-:S02]  /*22d0*/  PRMT R0, RZ, 0x654, R0 ;  /* 0x00000654ff007816 */ /* 0x000fc40000000000 */
[----:B------:R-:W-:Y:S02]  /*22e0*/  @P0 R2UR UR4, R4 ;  /* 0x00000000040402ca */ /* 0x000fe400000e0000 */
[----:B------:R1:W-:Y:S03]  /*22f0*/  SYNCS.ARRIVE.TRANS64.RED.A1T0 RZ, [R0+URZ], RZ ;  /* 0x000000ff00ff79a7 */ /* 0x0003e600081004ff */
[----:B------:R-:W-:-:S04]  /*2300*/  @UP1 UMOV UR31, UR5 ;  /* 0x00000005001f1c82 */ /* 0x000fc80008000000 */
[----:B------:R-:W-:-:S04]  /*2310*/  @UP1 UMOV UR37, UR6 ;  /* 0x0000000600251c82 */ /* 0x000fc80008000000 */
[----:B------:R-:W-:Y:S01]  /*2320*/  @UP1 UMOV UR36, UR4 ;  /* 0x0000000400241c82 */ /* 0x000fe20008000000 */
[----:B------:R-:W-:Y:S05]  /*2330*/  BRA.U !UP0, `(.L_x_40) ;  /* 0x0000000108d47547 */ /* 0x000fea000b800000 */
[----:B------:R-:W2:Y:S01]  /*2340*/  LDCU.128 UR16, c[0x0][0xb10] ;  /* 0x00016200ff1077ac */ /* 0x000ea20008000c00 */
[----:B------:R-:W3:Y:S01]  /*2350*/  LDCU UR12, c[0x0][0xb20] ;  /* 0x00016400ff0c77ac */ /* 0x000ee20008000800 */
[----:B------:R-:W4:Y:S01]  /*2360*/  LDCU UR24, c[0x0][0xb0c] ;  /* 0x00016180ff1877ac */ /* 0x000f220008000800 */
[----:B------:R-:W1:Y:S01]  /*2370*/  LDCU.64 UR8, c[0x0][0xb28] ;  /* 0x00016500ff0877ac */ /* 0x000e620008000a00 */
[----:B------:R-:W-:Y:S02]  /*2380*/  UISETP.NE.AND UP3, UPT, UR42, 0x1, UPT ;  /* 0x000000012a00788c */ /* 0x000fe4000bf65270 */
[----:B--2---:R-:W-:Y:S02]  /*2390*/  UIMAD.WIDE.U32 UR6, UR43, UR19, URZ ;  /* 0x000000132b0672a5 */ /* 0x004fe4000f8e00ff */
[----:B------:R-:W-:Y:S02]  /*23a0*/  UIMAD.WIDE.U32 UR4, UR44, UR16, URZ ;  /* 0x000000102c0472a5 */ /* 0x000fe4000f8e00ff */
[----:B------:R-:W-:-:S02]  /*23b0*/  UISETP.NE.AND UP0, UPT, UR18, 0x1, UPT ;  /* 0x000000011200788c */ /* 0x000fc4000bf05270 */
[----:B------:R-:W-:Y:S01]  /*23c0*/  UIMAD.WIDE.U32 UR20, UR31, UR19, URZ ;  /* 0x000000131f1472a5 */ /* 0x000fe2000f8e00ff */
[----:B------:R-:W-:Y:S02]  /*23d0*/  UMOV UR6, UR7 ;  /* 0x0000000700067c82 */ /* 0x000fe40008000000 */
[----:B------:R-:W-:Y:S01]  /*23e0*/  UMOV UR4, UR5 ;  /* 0x0000000500047c82 */ /* 0x000fe20008000000 */
[----:B---3--:R-:W-:Y:S02]  /*23f0*/  USHF.R.U32.HI UR6, URZ, UR12, UR6 ;  /* 0x0000000cff067299 */ /* 0x008fe40008011606 */
[----:B----4-:R-:W-:Y:S02]  /*2400*/  UISETP.NE.AND UP2, UPT, UR24, 0x1, UPT ;  /* 0x000000011800788c */ /* 0x010fe4000bf45270 */
[----:B------:R-:W-:Y:S02]  /*2410*/  USHF.R.U32.HI UR4, URZ, UR17, UR4 ;  /* 0x00000011ff047299 */ /* 0x000fe40008011604 */
[----:B------:R-:W-:-:S02]  /*2420*/  USEL UR5, UR43, UR6, !UP0 ;  /* 0x000000062b057287 */ /* 0x000fc4000c000000 */
[----:B------:R-:W-:Y:S02]  /*2430*/  USEL UR6, UR44, UR4, !UP2 ;  /* 0x000000042c067287 */ /* 0x000fe4000d000000 */
[----:B-1----:R-:W-:Y:S01]  /*2440*/  UIMAD.WIDE.U32 UR10, UR5, UR8, URZ ;  /* 0x00000008050a72a5 */ /* 0x002fe2000f8e00ff */
[----:B------:R-:W-:Y:S01]  /*2450*/  UMOV UR4, UR21 ;  /* 0x0000001500047c82 */ /* 0x000fe20008000000 */
[----:B------:R-:W-:Y:S02]  /*2460*/  UIMAD.WIDE.U32 UR14, UR37, UR16, URZ ;  /* 0x00000010250e72a5 */ /* 0x000fe4000f8e00ff */
[----:B------:R-:W-:-:S03]  /*2470*/  UIMAD.WIDE.U32 UR20, UR6, UR8, URZ ;  /* 0x00000008061472a5 */ /* 0x000fc6000f8e00ff */
[----:B------:R-:W-:Y:S01]  /*2480*/  UMOV UR10, UR11 ;  /* 0x0000000b000a7c82 */ /* 0x000fe20008000000 */
[----:B------:R-:W-:Y:S02]  /*2490*/  USHF.R.U32.HI UR4, URZ, UR12, UR4 ;  /* 0x0000000cff047299 */ /* 0x000fe40008011604 */
[----:B------:R-:W-:Y:S01]  /*24a0*/  @UP3 USHF.R.U32.HI UR5, URZ, UR9, UR10 ;  /* 0x00000009ff053299 */ /* 0x000fe2000801160a */
[----:B------:R-:W-:Y:S01]  /*24b0*/  UMOV UR14, UR15 ;  /* 0x0000000f000e7c82 */ /* 0x000fe20008000000 */
[----:B------:R-:W-:Y:S01]  /*24c0*/  UMOV UR20, UR21 ;  /* 0x0000001500147c82 */ /* 0x000fe20008000000 */
[----:B------:R-:W-:Y:S02]  /*24d0*/  USHF.R.U32.HI UR17, URZ, UR17, UR14 ;  /* 0x00000011ff117299 */ /* 0x000fe4000801160e */
[----:B------:R-:W-:Y:S02]  /*24e0*/  USEL UR4, UR31, UR4, !UP0 ;  /* 0x000000041f047287 */ /* 0x000fe4000c000000 */
[----:B------:R-:W-:-:S02]  /*24f0*/  @UP3 USHF.R.U32.HI UR6, URZ, UR9, UR20 ;  /* 0x00000009ff063299 */ /* 0x000fc40008011614 */
[----:B------:R-:W-:Y:S02]  /*2500*/  UIMAD UR7, UR42, UR5, URZ ;  /* 0x000000052a0772a4 */ /* 0x000fe4000f8e02ff */
[----:B------:R-:W-:Y:S02]  /*2510*/  USEL UR5, UR37, UR17, !UP2 ;  /* 0x0000001125057287 */ /* 0x000fe4000d000000 */
[----:B------:R-:W-:Y:S02]  /*2520*/  UIMAD UR10, UR42, UR6, URZ ;  /* 0x000000062a0a72a4 */ /* 0x000fe4000f8e02ff */
[----:B------:R-:W-:Y:S02]  /*2530*/  UISETP.GE.AND UP0, UPT, UR4, UR7, UPT ;  /* 0x000000070400728c */ /* 0x000fe4000bf06270 */
[----:B------:R-:W-:Y:S02]  /*2540*/  UIMAD.WIDE.U32 UR14, UR4, UR8, URZ ;  /* 0x00000008040e72a5 */ /* 0x000fe4000f8e00ff */
[----:B------:R-:W-:-:S02]  /*2550*/  UISETP.GE.OR UP0, UPT, UR5, UR10, UP0 ;  /* 0x0000000a0500728c */ /* 0x000fc40008706670 */
[----:B------:R-:W-:Y:S02]  /*2560*/  UIMAD.WIDE.U32 UR10, UR5, UR8, URZ ;  /* 0x00000008050a72a5 */ /* 0x000fe4000f8e00ff */
[----:B------:R-:W-:Y:S01]  /*2570*/  UIADD3 UR12, UPT, UPT, -UR4, URZ, URZ ;  /* 0x000000ff040c7290 */ /* 0x000fe2000fffe1ff */
[----:B------:R-:W-:Y:S01]  /*2580*/  UMOV UR8, UR15 ;  /* 0x0000000f00087c82 */ /* 0x000fe20008000000 */
[----:B------:R-:W-:Y:S02]  /*2590*/  UIADD3 UR10, UPT, UPT, -UR5, URZ, URZ ;  /* 0x000000ff050a7290 */ /* 0x000fe4000fffe1ff */
[----:B------:R-:W-:-:S03]  /*25a0*/  USHF.R.U32.HI UR8, URZ, UR9, UR8 ;  /* 0x00000009ff087299 */ /* 0x000fc60008011608 */
[----:B------:R-:W-:Y:S01]  /*25b0*/  @!UP0 UMOV UR7, UR11 ;  /* 0x0000000b00078c82 */ /* 0x000fe20008000000 */
[----:B------:R-:W-:Y:S02]  /*25c0*/  UIMAD UR12, UR18, UR12, UR31 ;  /* 0x0000000c120c72a4 */ /* 0x000fe4000f8e021f */
[----:B------:R-:W-:Y:S02]  /*25d0*/  USEL UR8, UR4, UR8, !UP3 ;  /* 0x0000000804087287 */ /* 0x000fe4000d800000 */
[----:B------:R-:W-:Y:S02]  /*25e0*/  @!UP0 USHF.R.U32.HI UR7, URZ, UR9, UR7 ;  /* 0x00000009ff078299 */ /* 0x000fe40008011607 */
[----:B------:R-:W-:Y:S02]  /*25f0*/  UIADD3 UR9, UPT, UPT, -UR8, URZ, URZ ;  /* 0x000000ff08097290 */ /* 0x000fe4000fffe1ff */
[----:B------:R-:W-:Y:S02]  /*2600*/  @!UP0 USEL UR7, UR5, UR7, !UP3 ;  /* 0x0000000705078287 */ /* 0x000fe4000d800000 */
[----:B------:R-:W-:-:S02]  /*2610*/  UIMAD UR9, UR42, UR9, UR4 ;  /* 0x000000092a0972a4 */ /* 0x000fc4000f8e0204 */
[----:B------:R-:W-:Y:S02]  /*2620*/  @!UP0 UIADD3 UR8, UPT, UPT, UR8, -UR7, URZ ;  /* 0x8000000708088290 */ /* 0x000fe4000fffe0ff */
[----:B------:R-:W-:Y:S02]  /*2630*/  @!UP0 UIMAD UR7, UR9, UR6, UR7 ;  /* 0x00000006090782a4 */ /* 0x000fe4000f8e0207 */
[----:B------:R-:W-:Y:S02]  /*2640*/  @!UP0 UIMAD UR4, UR42, UR8, UR5 ;  /* 0x000000082a0482a4 */ /* 0x000fe4000f8e0205 */
[----:B------:R-:W-:Y:S02]  /*2650*/  UIMAD UR6, UR24, UR10, UR37 ;  /* 0x0000000a180672a4 */ /* 0x000fe4000f8e0225 */
[----:B------:R-:W-:Y:S01]  /*2660*/  UIMAD UR31, UR4, UR18, UR12 ;  /* 0x00000012041f72a4 */ /* 0x000fe2000f8e020c */
[----:B------:R-:W-:Y:S02]  /*2670*/  @!UP0 UMOV UR5, UR7 ;  /* 0x0000000700058c82 */ /* 0x000fe40008000000 */
[----:B------:R-:W-:-:S12]  /*2680*/  UIMAD UR37, UR5, UR24, UR6 ;  /* 0x00000018052572a4 */ /* 0x000fd8000f8e0206 */
.L_x_40:
[----:B------:R-:W2:Y:S02]  /*2690*/  LDCU UR4, c[0x0][0xb30] ;  /* 0x00016600ff0477ac */ /* 0x000ea40008000800 */
[----:B--2---:R-:W-:-:S09]  /*26a0*/  UISETP.NE.AND UP0, UPT, UR4, 0x1, UPT ;  /* 0x000000010400788c */ /* 0x004fd2000bf05270 */
[----:B------:R-:W-:Y:S05]  /*26b0*/  BRA.U UP0, `(.L_x_41) ;  /* 0x0000000100447547 */ /* 0x000fea000b800000 */
[----:B------:R-:W2:Y:S01]  /*26c0*/  LDCU.128 UR8, c[0x0][0xb10] ;  /* 0x00016200ff0877ac */ /* 0x000ea20008000c00 */
[----:B------:R-:W3:Y:S01]  /*26d0*/  LDCU UR12, c[0x0][0xb0c] ;  /* 0x00016180ff0c77ac */ /* 0x000ee20008000800 */
[----:B------:R-:W4:Y:S01]  /*26e0*/  LDCU UR14, c[0x0][0xb20] ;  /* 0x00016400ff0e77ac */ /* 0x000f220008000800 */
[----:B--2---:R-:W-:Y:S02]  /*26f0*/  UIMAD.WIDE.U32 UR6, UR37, UR8, URZ ;  /* 0x00000008250672a5 */ /* 0x004fe4000f8e00ff */
[----:B------:R-:W-:Y:S02]  /*2700*/  UIMAD.WIDE.U32 UR4, UR31, UR11, URZ ;  /* 0x0000000b1f0472a5 */ /* 0x000fe4000f8e00ff */
[----:B---3--:R-:W-:Y:S02]  /*2710*/  UISETP.NE.AND UP2, UPT, UR12, 0x1, UPT ;  /* 0x000000010c00788c */ /* 0x008fe4000bf45270 */
[----:B------:R-:W-:Y:S01]  /*2720*/  UISETP.NE.AND UP0, UPT, UR10, 0x1, UPT ;  /* 0x000000010a00788c */ /* 0x000fe2000bf05270 */
[----:B------:R-:W-:-:S02]  /*2730*/  UMOV UR6, UR7 ;  /* 0x0000000700067c82 */ /* 0x000fc40008000000 */
[----:B------:R-:W-:Y:S01]  /*2740*/  UMOV UR4, UR5 ;  /* 0x0000000500047c82 */ /* 0x000fe20008000000 */
[----:B------:R-:W-:Y:S02]  /*2750*/  USHF.R.U32.HI UR9, URZ, UR9, UR6 ;  /* 0x00000009ff097299 */ /* 0x000fe40008011606 */
[----:B----4-:R-:W-:Y:S02]  /*2760*/  USHF.R.U32.HI UR4, URZ, UR14, UR4 ;  /* 0x0000000eff047299 */ /* 0x010fe40008011604 */
[----:B------:R-:W-:Y:S02]  /*2770*/  USEL UR5, UR37, UR9, !UP2 ;  /* 0x0000000925057287 */ /* 0x000fe4000d000000 */
[----:B------:R-:W-:-:S04]  /*2780*/  USEL UR4, UR31, UR4, !UP0 ;  /* 0x000000041f047287 */ /* 0x000fc8000c000000 */
[----:B------:R-:W-:Y:S02]  /*2790*/  UIADD3 UR6, UPT, UPT, UR5, -UR4, URZ ;  /* 0x8000000405067290 */ /* 0x000fe4000fffe0ff */
[----:B------:R-:W-:Y:S02]  /*27a0*/  UIADD3 UR4, UPT, UPT, -UR5, UR4, URZ ;  /* 0x0000000405047290 */ /* 0x000fe4000fffe1ff */
[----:B------:R-:W-:Y:S02]  /*27b0*/  UIMAD UR31, UR6, UR10, UR31 ;  /* 0x0000000a061f72a4 */ /* 0x000fe4000f8e021f */
[----:B------:R-:W-:-:S12]  /*27c0*/  UIMAD UR37, UR4, UR12, UR37 ;  /* 0x0000000c042572a4 */ /* 0x000fd8000f8e0225 */
.L_x_41:
[----:B------:R-:W-:Y:S01]  /*27d0*/  VIADD R11, R11, 0x1 ;  /* 0x000000010b0b7836 */ /* 0x000fe20000000000 */
[----:B------:R-:W-:Y:S01]  /*27e0*/  R2UR UR4, R47 ;  /* 0x000000002f0472ca */ /* 0x000fe200000e0000 */
[----:B------:R-:W-:Y:S01]  /*27f0*/  UIADD3 UR28, UPT, UPT, UR31, UR63, URZ ;  /* 0x0000003f1f1c7290 */ /* 0x000fe2000fffe0ff */
[----:B------:R-:W-:Y:S02]  /*2800*/  PLOP3.LUT P1, PT, PT, PT, PT, 0x80, 0x8 ;  /* 0x000000000008781c */ /* 0x000fe40003f2f070 */
[----:B------:R-:W-:-:S04]  /*2810*/  ISETP.NE.AND P0, PT, R11, 0x2, PT ;  /* 0x000000020b00780c */ /* 0x000fc80003f05270 */
[----:B-1----:R-:W-:Y:S02]  /*2820*/  SEL R0, RZ, 0x1, P0 ;  /* 0x00000001ff007807 */ /* 0x002fe40000000000 */
[----:B------:R-:W-:Y:S02]  /*2830*/  SEL R11, R11, RZ, P0 ;  /* 0x000000ff0b0b7207 */ /* 0x000fe40000000000 */
[----:B------:R-:W-:Y:S01]  /*2840*/  LOP3.LUT R10, R10, R0, RZ, 0x3c, !PT ;  /* 0x000000000a0a7212 */ /* 0x000fe200078e3cff */
[----:B------:R-:W-:Y:S01]  /*2850*/  UIADD3 UR24, UPT, UPT, UR37, UR4, URZ ;  /* 0x0000000425187290 */ /* 0x000fe2000fffe0ff */
[----:B------:R-:W-:Y:S11]  /*2860*/  BRA.U UP1, `(.L_x_42) ;  /* 0xffffffed01d87547 */ /* 0x000ff6000b83ffff */
[----:B------:R-:W-:Y:S01]  /*2870*/  UIADD3 UR13, UPT, UPT, UR13, 0x20, URZ ;  /* 0x000000200d0d7890 */ /* 0x000fe2000fffe0ff */
[----:B------:R-:W-:-:S03]  /*2880*/  SHF.L.U32 R2, R12, 0x1f, RZ ;  /* 0x0000001f0c027819 */ /* 0x000fc600000006ff */
[----:B------:R-:W-:-:S09]  /*2890*/  ULEA UR4, UR22, UR13, 0x3 ;  /* 0x0000000d16047291 */ /* 0x000fd2000f8e18ff */
[----:B------:R-:W1:Y:S02]  /*28a0*/  SYNCS.PHASECHK.TRANS64.TRYWAIT P0, [UR4], R2 ;  /* 0x00000002ff0075a7 */ /* 0x000e640008001104 */
[----:B-1----:R-:W-:Y:S05]  /*28b0*/  @!P0 BRA `(.L_x_43) ;  /* 0x0000006000748947 */ /* 0x002fea0003800000 */
.L_x_143:
[----:B------:R-:W-:-:S04]  /*28c0*/  UIADD3 UR4, UPT, UPT, UR22, 0x1, URZ ;  /* 0x0000000116047890 */ /* 0x000fc8000fffe0ff */
[----:B------:R-:W-:-:S04]  /*28d0*/  UISETP.NE.AND UP0, UPT, UR4, 0x4, UPT ;  /* 0x000000040400788c */ /* 0x000fc8000bf05270 */
[----:B------:R-:W-:Y:S02]  /*28e0*/  USEL UR6, URZ, 0x1, UP0 ;  /* 0x00000001ff067887 */ /* 0x000fe40008000000 */
[----:B------:R-:W-:-:S04]  /*28f0*/  USEL UR4, UR4, URZ, UP0 ;  /* 0x000000ff04047287 */ /* 0x000fc80008000000 */
[----:B------:R-:W-:Y:S01]  /*2900*/  ULEA UR5, UR4, UR13, 0x3 ;  /* 0x0000000d04057291 */ /* 0x000fe2000f8e18ff */
[----:B-1----:R-:W-:-:S04]  /*2910*/  LOP3.LUT R2, R12, UR6, RZ, 0x3c, !PT ;  /* 0x000000060c027c12 */ /* 0x002fc8000f8e3cff */
[----:B------:R-:W-:-:S04]  /*2920*/  SHF.L.U32 R3, R2, 0x1f, RZ ;  /* 0x0000001f02037819 */ /* 0x000fc800000006ff */
[----:B------:R-:W1:Y:S02]  /*2930*/  SYNCS.PHASECHK.TRANS64.TRYWAIT P0, [UR5], R3 ;  /* 0x00000003ff0075a7 */ /* 0x000e640008001105 */
[----:B-1----:R-:W-:Y:S05]  /*2940*/  @!P0 BRA `(.L_x_44) ;  /* 0x0000006000688947 */ /* 0x002fea0003800000 */
.L_x_145:
[----:B------:R-:W-:-:S04]  /*2950*/  UIADD3 UR4, UPT, UPT, UR4, 0x1, URZ ;  /* 0x0000000104047890 */ /* 0x000fc8000fffe0ff */
[----:B------:R-:W-:-:S04]  /*2960*/  UISETP.NE.AND UP0, UPT, UR4, 0x4, UPT ;  /* 0x000000040400788c */ /* 0x000fc8000bf05270 */
[----:B------:R-:W-:Y:S02]  /*2970*/  USEL UR6, URZ, 0x1, UP0 ;  /* 0x00000001ff067887 */ /* 0x000fe40008000000 */
[----:B------:R-:W-:-:S04]  /*2980*/  USEL UR4, UR4, URZ, UP0 ;  /* 0x000000ff04047287 */ /* 0x000fc80008000000 */
[----:B------:R-:W-:Y:S01]  /*2990*/  ULEA UR5, UR4, UR13, 0x3 ;  /* 0x0000000d04057291 */ /* 0x000fe2000f8e18ff */
[----:B------:R-:W-:-:S04]  /*29a0*/  LOP3.LUT R2, R2, UR6, RZ, 0x3c, !PT ;  /* 0x0000000602027c12 */ /* 0x000fc8000f8e3cff */
[----:B-1----:R-:W-:-:S04]  /*29b0*/  SHF.L.U32 R3, R2, 0x1f, RZ ;  /* 0x0000001f02037819 */ /* 0x002fc800000006ff */
[----:B------:R-:W1:Y:S02]  /*29c0*/  SYNCS.PHASECHK.TRANS64.TRYWAIT P0, [UR5], R3 ;  /* 0x00000003ff0075a7 */ /* 0x000e640008001105 */
[----:B-1----:R-:W-:Y:S05]  /*29d0*/  @!P0 BRA `(.L_x_45) ;  /* 0x00000060005c8947 */ /* 0x002fea0003800000 */
.L_x_147:
[----:B------:R-:W-:-:S04]  /*29e0*/  UIADD3 UR4, UPT, UPT, UR4, 0x1, URZ ;  /* 0x0000000104047890 */ /* 0x000fc8000fffe0ff */
[----:B------:R-:W-:-:S04]  /*29f0*/  UISETP.NE.AND UP0, UPT, UR4, 0x4, UPT ;  /* 0x000000040400788c */ /* 0x000fc8000bf05270 */
[----:B------:R-:W-:Y:S02]  /*2a00*/  USEL UR5, URZ, 0x1, UP0 ;  /* 0x00000001ff057887 */ /* 0x000fe40008000000 */
[----:B------:R-:W-:-:S04]  /*2a10*/  USEL UR4, UR4, URZ, UP0 ;  /* 0x000000ff04047287 */ /* 0x000fc80008000000 */
[----:B------:R-:W-:Y:S01]  /*2a20*/  ULEA UR4, UR4, UR13, 0x3 ;  /* 0x0000000d04047291 */ /* 0x000fe2000f8e18ff */
[----:B------:R-:W-:-:S04]  /*2a30*/  LOP3.LUT R2, R2, UR5, RZ, 0x3c, !PT ;  /* 0x0000000502027c12 */ /* 0x000fc8000f8e3cff */
[----:B------:R-:W-:Y:S01]  /*2a40*/  SHF.L.U32 R2, R2, 0x1f, RZ ;  /* 0x0000001f02027819 */ /* 0x000fe200000006ff */
[----:B-1----:R-:W-:-:S07]  /*2a50*/  IMAD.U32 R0, RZ, RZ, UR4 ;  /* 0x00000004ff007e24 */ /* 0x002fce000f8e00ff */
.L_x_46:
[----:B-1----:R1:W2:Y:S02]  /*2a60*/  SYNCS.PHASECHK.TRANS64.TRYWAIT P0, [R0+URZ], R2 ;  /* 0x00000002000075a7 */ /* 0x0022a400080011ff */
[----:B--2---:R-:W-:Y:S05]  /*2a70*/  @!P0 NANOSLEEP.SYNCS 0x989680 ;  /* 0x009896800000895d */ /* 0x004fea0003900000 */
[----:B------:R-:W2:Y:S02]  /*2a80*/  @!P0 SYNCS.PHASECHK.TRANS64 P0, [R0+URZ], R2 ;  /* 0x00000002000085a7 */ /* 0x000ea400080010ff */
[----:B--2---:R-:W-:Y:S05]  /*2a90*/  @P0 EXIT ;  /* 0x000000000000094d */ /* 0x004fea0003800000 */
[----:B------:R-:W-:Y:S05]  /*2aa0*/  BRA `(.L_x_46) ;  /* 0xfffffffc00ec7947 */ /* 0x000fea000383ffff */
.L_x_22:
[----:B------:R-:W-:-:S04]  /*2ab0*/  UISETP.NE.AND UP0, UPT, UR47, URZ, UPT ;  /* 0x000000ff2f00728c */ /* 0x000fc8000bf05270 */
[----:B------:R-:W-:-:S09]  /*2ac0*/  UISETP.NE.OR UP0, UPT, UR18, 0x1, UP0 ;  /* 0x000000011200788c */ /* 0x000fd20008705670 */
[----:B------:R-:W-:Y:S05]  /*2ad0*/  BRA.U UP0, `(.L_x_47) ;  /* 0x0000000500487547 */ /* 0x000fea000b800000 */
[----:B------:R-:W-:Y:S01]  /*2ae0*/  ISETP.GE.U32.AND P2, PT, R0, 0x2, PT ;  /* 0x000000020000780c */ /* 0x000fe20003f46070 */
[----:B------:R-:W-:Y:S01]  /*2af0*/  IMAD.MOV.U32 R12, RZ, RZ, 0x1 ;  /* 0x00000001ff0c7424 */ /* 0x000fe200078e00ff */
[----:B------:R-:W-:Y:S02]  /*2b00*/  CS2R R10, SRZ ;  /* 0x00000000000a7805 */ /* 0x000fe4000001ff00 */
[----:B------:R-:W-:Y:S01]  /*2b10*/  CS2R R8, SRZ ;  /* 0x0000000000087805 */ /* 0x000fe2000001ff00 */
[----:B------:R-:W-:Y:S01]  /*2b20*/  UMOV UR6, 0x400 ;  /* 0x0000040000067882 */ /* 0x000fe20000000000 */
[----:B------:R-:W-:Y:S01]  /*2b30*/  UMOV UR5, URZ ;  /* 0x000000ff00057c82 */ /* 0x000fe20008000000 */
[----:B------:R-:W-:-:S12]  /*2b40*/  ULEA UR6, UR47, UR6, 0x18 ;  /* 0x000000062f067291 */ /* 0x000fd8000f8ec0ff */
.L_x_51:
[----:B------:R-:W-:Y:S02]  /*2b50*/  LEA R2, R8, UR6, 0x3 ;  /* 0x0000000608027c11 */ /* 0x000fe4000f8e18ff */
[----:B------:R-:W-:-:S03]  /*2b60*/  SHF.L.U32 R4, R9, 0x1f, RZ ;  /* 0x0000001f09047819 */ /* 0x000fc600000006ff */
[----:B------:R-:W-:Y:S01]  /*2b70*/  VIADD R5, R2, 0x100 ;  /* 0x0000010002057836 */ /* 0x000fe20000000000 */
[----:B------:R-:W2:Y:S02]  /*2b80*/  SYNCS.PHASECHK.TRANS64.TRYWAIT P0, [R2+URZ+0xf0], R4 ;  /* 0x0000f004020075a7 */ /* 0x000ea400080011ff */
[----:B--2---:R-:W-:Y:S05]  /*2b90*/  @!P0 BRA `(.L_x_48) ;  /* 0x0000006000048947 */ /* 0x004fea0003800000 */
.L_x_148:
[----:B------:R-:W-:Y:S01]  /*2ba0*/  ULEA UR4, UR5, UR6, 0x3 ;  /* 0x0000000605047291 */ /* 0x000fe2000f8e18ff */
[----:B--2---:R-:W-:Y:S01]  /*2bb0*/  PRMT R2, RZ, 0x654, R5 ;  /* 0x00000654ff027816 */ /* 0x004fe20000000005 */
[----:B------:R-:W-:Y:S01]  /*2bc0*/  @!P2 IMAD.MOV.U32 R4, RZ, RZ, 0x10 ;  /* 0x00000010ff04a424 */ /* 0x000fe200078e00ff */
[----:B------:R-:W-:Y:S01]  /*2bd0*/  SHF.L.U32 R5, R12, 0x1f, RZ ;  /* 0x0000001f0c057819 */ /* 0x000fe200000006ff */
[----:B------:R-:W-:Y:S01]  /*2be0*/  UIADD3 UR7, UPT, UPT, UR4, 0x90, URZ ;  /* 0x0000009004077890 */ /* 0x000fe2000fffe0ff */
[----:B------:R2:W-:Y:S05]  /*2bf0*/  SYNCS.ARRIVE.TRANS64.RED.A1T0 RZ, [R2+URZ], RZ ;  /* 0x000000ff02ff79a7 */ /* 0x0005ea00081004ff */
[----:B------:R-:W-:Y:S01]  /*2c00*/  IMAD.U32 R6, RZ, RZ, UR7 ;  /* 0x00000007ff067e24 */ /* 0x000fe2000f8e00ff */
[----:B------:R-:W3:Y:S04]  /*2c10*/  SYNCS.PHASECHK.TRANS64.TRYWAIT P0, [UR4+0xa0], R5 ;  /* 0x0000a005ff0075a7 */ /* 0x000ee80008001104 */
[----:B------:R-:W-:Y:S01]  /*2c20*/  PRMT R6, R0, 0x654, R6 ;  /* 0x0000065400067816 */ /* 0x000fe20000000006 */
[----:B--23--:R-:W-:Y:S06]  /*2c30*/  @!P0 BRA `(.L_x_49) ;  /* 0x0000005c00f08947 */ /* 0x00cfec0003800000 */
.L_x_150:
[----:B------:R-:W-:Y:S01]  /*2c40*/  ULEA UR8, UR5, UR6, 0x4 ;  /* 0x0000000605087291 */ /* 0x000fe2000f8e20ff */
[----:B------:R-:W-:Y:S01]  /*2c50*/  SEL R3, R6, R3, !P2 ;  /* 0x0000000306037207 */ /* 0x000fe20005000000 */
[----:B------:R-:W-:Y:S01]  /*2c60*/  UIADD3 UR9, UPT, UPT, UR4, 0x90, URZ ;  /* 0x0000009004097890 */ /* 0x000fe2000fffe0ff */
[----:B--2---:R-:W-:Y:S01]  /*2c70*/  LEA R2, R11, UR6, 0x3 ;  /* 0x000000060b027c11 */ /* 0x004fe2000f8e18ff */
[----:B------:R-:W-:Y:S01]  /*2c80*/  UIADD3 UR8, UPT, UPT, UR8, 0x120, URZ ;  /* 0x0000012008087890 */ /* 0x000fe2000fffe0ff */
[----:B------:R2:W-:Y:S01]  /*2c90*/  @!P2 SYNCS.ARRIVE.TRANS64.RED RZ, [R3+URZ], R4 ;  /* 0x0000000403ffa9a7 */ /* 0x0005e200080004ff */
[----:B------:R-:W-:Y:S01]  /*2ca0*/  UIADD3 UR4, UPT, UPT, UR5, 0x1, URZ ;  /* 0x0000000105047890 */ /* 0x000fe2000fffe0ff */
[----:B------:R-:W-:-:S03]  /*2cb0*/  VIADD R8, R8, 0x1 ;  /* 0x0000000108087836 */ /* 0x000fc60000000000 */
[----:B------:R-:W-:Y:S02]  /*2cc0*/  UISETP.NE.AND UP0, UPT, UR4, 0x2, UPT ;  /* 0x000000020400788c */ /* 0x000fe4000bf05270 */
[----:B------:R-:W-:Y:S01]  /*2cd0*/  ISETP.NE.AND P0, PT, R8, 0x2, PT ;  /* 0x000000020800780c */ /* 0x000fe20003f05270 */
[----:B------:R-:W-:Y:S06]  /*2ce0*/  UGETNEXTWORKID.BROADCAST [UR8], [UR9] ;  /* 0x00000000080073ca */ /* 0x000fec0008000100 */
[----:B------:R-:W-:Y:S02]  /*2cf0*/  USEL UR7, URZ, 0x1, UP0 ;  /* 0x00000001ff077887 */ /* 0x000fe40008000000 */
[----:B------:R-:W-:-:S04]  /*2d00*/  USEL UR5, UR4, URZ, UP0 ;  /* 0x000000ff04057287 */ /* 0x000fc80008000000 */
[----:B------:R-:W-:Y:S02]  /*2d10*/  LOP3.LUT R12, R12, UR7, RZ, 0x3c, !PT ;  /* 0x000000070c0c7c12 */ /* 0x000fe4000f8e3cff */
[----:B--2---:R-:W-:-:S04]  /*2d20*/  SHF.L.U32 R4, R10, 0x1f, RZ ;  /* 0x0000001f0a047819 */ /* 0x004fc800000006ff */
[----:B------:R-:W2:Y:S02]  /*2d30*/  SYNCS.PHASECHK.TRANS64.TRYWAIT P1, [R2+URZ+0x90], R4 ;  /* 0x00009004020075a7 */ /* 0x000ea400080211ff */
[----:B--2---:R-:W-:Y:S05]  /*2d40*/  @!P1 BRA `(.L_x_50) ;  /* 0x0000005c00c49947 */ /* 0x004fea0003800000 */
.L_x_151:
[C---:B--2---:R-:W-:Y:S01]  /*2d50*/  LEA R4, R11.reuse, UR6, 0x4 ;  /* 0x000000060b047c11 */ /* 0x044fe2000f8e20ff */
[----:B------:R-:W-:Y:S01]  /*2d60*/  VIADD R2, R2, 0xa0 ;  /* 0x000000a002027836 */ /* 0x000fe20000000000 */
[----:B------:R-:W-:Y:S01]  /*2d70*/  SEL R8, R8, RZ, P0 ;  /* 0x000000ff08087207 */ /* 0x000fe20000000000 */
[----:B------:R-:W-:-:S03]  /*2d80*/  VIADD R11, R11, 0x1 ;  /* 0x000000010b0b7836 */ /* 0x000fc60000000000 */
[----:B------:R-:W2:Y:S01]  /*2d90*/  LDS.128 R4, [R4+0x120] ;  /* 0x0001200004047984 */ /* 0x000ea20000000c00 */
[----:B------:R-:W-:Y:S02]  /*2da0*/  PRMT R2, RZ, 0x654, R2 ;  /* 0x00000654ff027816 */ /* 0x000fe40000000002 */
[C---:B------:R-:W-:Y:S01]  /*2db0*/  ISETP.NE.AND P1, PT, R11.reuse, 0x2, PT ;  /* 0x000000020b00780c */ /* 0x040fe20003f25270 */
[----:B------:R-:W-:Y:S01]  /*2dc0*/  @!PT LDS RZ, [RZ] ;  /* 0x00000000fffff984 */ /* 0x000fe20000000800 */
[----:B------:R-:W-:Y:S01]  /*2dd0*/  @!PT LDS RZ, [RZ] ;  /* 0x00000000fffff984 */ /* 0x000fe20000000800 */
[----:B------:R-:W-:Y:S01]  /*2de0*/  @!PT LDS RZ, [RZ] ;  /* 0x00000000fffff984 */ /* 0x000fe20000000800 */
[----:B------:R-:W-:Y:S01]  /*2df0*/  @!PT LDS RZ, [RZ] ;  /* 0x00000000fffff984 */ /* 0x000fe20000000800 */
[----:B------:R3:W-:Y:S06]  /*2e00*/  MEMBAR.ALL.CTA ;  /* 0x0000000000007992 */ /* 0x0007ec0000008000 */
[----:B---3--:R-:W3:Y:S01]  /*2e10*/  FENCE.VIEW.ASYNC.S ;  /* 0x00000000000073c6 */ /* 0x008ee20000000000 */
[----:B------:R-:W-:Y:S01]  /*2e20*/  SEL R11, R11, RZ, P1 ;  /* 0x000000ff0b0b7207 */ /* 0x000fe20000800000 */
[----:B---3--:R3:W-:Y:S01]  /*2e30*/  SYNCS.ARRIVE.TRANS64.RED.A1T0 RZ, [R2+URZ], RZ ;  /* 0x000000ff02ff79a7 */ /* 0x0087e200081004ff */
[----:B--2---:R-:W-:-:S02]  /*2e40*/  LOP3.LUT P3, RZ, R6, 0x1, RZ, 0xc0, !PT ;  /* 0x0000000106ff7812 */ /* 0x004fc4000786c0ff */
[----:B------:R-:W-:-:S04]  /*2e50*/  SEL R4, RZ, 0x1, P1 ;  /* 0x00000001ff047807 */ /* 0x000fc80000800000 */
[----:B------:R-:W-:Y:S02]  /*2e60*/  LOP3.LUT R10, R10, R4, RZ, 0x3c, !PT ;  /* 0x000000040a0a7212 */ /* 0x000fe400078e3cff */
[----:B---3--:R-:W-:-:S04]  /*2e70*/  SEL R2, RZ, 0x1, P0 ;  /* 0x00000001ff027807 */ /* 0x008fc80000000000 */
[----:B------:R-:W-:Y:S01]  /*2e80*/  LOP3.LUT R9, R9, R2, RZ, 0x3c, !PT ;  /* 0x0000000209097212 */ /* 0x000fe200078e3cff */
[----:B------:R-:W-:Y:S06]  /*2e90*/  @P3 BRA `(.L_x_51) ;  /* 0xfffffffc002c3947 */ /* 0x000fec000383ffff */
[----:B------:R-:W-:Y:S01]  /*2ea0*/  ULEA UR4, UR5, UR6, 0x3 ;  /* 0x0000000605047291 */ /* 0x000fe2000f8e18ff */
[----:B------:R-:W-:-:S08]  /*2eb0*/  SHF.L.U32 R2, R12, 0x1f, RZ ;  /* 0x0000001f0c027819 */ /* 0x000fd000000006ff */
[----:B------:R-:W2:Y:S02]  /*2ec0*/  SYNCS.PHASECHK.TRANS64 P0, [UR4+0xa0], R2 ;  /* 0x0000a002ff0075a7 */ /* 0x000ea40008001004 */
[----:B--2---:R-:W-:Y:S05]  /*2ed0*/  @P0 BRA `(.L_x_52) ;  /* 0x0000000000080947 */ /* 0x004fea0003800000 */
[----:B------:R-:W2:Y:S02]  /*2ee0*/  SYNCS.PHASECHK.TRANS64.TRYWAIT P0, [UR4+0xa0], R2 ;  /* 0x0000a002ff0075a7 */ /* 0x000ea40008001104 */
[----:B--2---:R-:W-:Y:S05]  /*2ef0*/  @!P0 BRA `(.L_x_53) ;  /* 0x0000005c006c8947 */ /* 0x004fea0003800000 */
.L_x_52:
[----:B------:R-:W-:-:S04]  /*2f00*/  UIADD3 UR7, UPT, UPT, UR5, 0x1, URZ ;  /* 0x0000000105077890 */ /* 0x000fc8000fffe0ff */
[----:B------:R-:W-:-:S04]  /*2f10*/  UISETP.NE.AND UP0, UPT, UR7, 0x2, UPT ;  /* 0x000000020700788c */ /* 0x000fc8000bf05270 */
[----:B------:R-:W-:Y:S02]  /*2f20*/  USEL UR8, URZ, 0x1, UP0 ;  /* 0x00000001ff087887 */ /* 0x000fe40008000000 */
[----:B------:R-:W-:-:S04]  /*2f30*/  USEL UR7, UR7, URZ, UP0 ;  /* 0x000000ff07077287 */ /* 0x000fc80008000000 */
[----:B------:R-:W-:Y:S01]  /*2f40*/  ULEA UR7, UR7, UR6, 0x3 ;  /* 0x0000000607077291 */ /* 0x000fe2000f8e18ff */
[----:B--2---:R-:W-:-:S04]  /*2f50*/  LOP3.LUT R2, R12, UR8, RZ, 0x3c, !PT ;  /* 0x000000080c027c12 */ /* 0x004fc8000f8e3cff */
[----:B------:R-:W-:-:S04]  /*2f60*/  SHF.L.U32 R0, R2, 0x1f, RZ ;  /* 0x0000001f02007819 */ /* 0x000fc800000006ff */
[----:B------:R-:W2:Y:S02]  /*2f70*/  SYNCS.PHASECHK.TRANS64 P0, [UR7+0xa0], R0 ;  /* 0x0000a000ff0075a7 */ /* 0x000ea40008001007 */
[----:B-12---:R-:W-:Y:S05]  /*2f80*/  @P0 EXIT ;  /* 0x000000000000094d */ /* 0x006fea0003800000 */
[----:B------:R-:W-:Y:S02]  /*2f90*/  SHF.L.U32 R2, R2, 0x1f, RZ ;  /* 0x0000001f02027819 */ /* 0x000fe400000006ff */
[----:B------:R-:W-:-:S07]  /*2fa0*/  MOV R0, UR7 ;  /* 0x0000000700007c02 */ /* 0x000fce0008000f00 */
.L_x_54:
[----:B-1----:R1:W2:Y:S02]  /*2fb0*/  SYNCS.PHASECHK.TRANS64.TRYWAIT P0, [R0+URZ+0xa0], R2 ;  /* 0x0000a002000075a7 */ /* 0x0022a400080011ff */
[----:B--2---:R-:W-:Y:S05]  /*2fc0*/  @!P0 NANOSLEEP.SYNCS 0x989680 ;  /* 0x009896800000895d */ /* 0x004fea0003900000 */
[----:B------:R-:W2:Y:S02]  /*2fd0*/  @!P0 SYNCS.PHASECHK.TRANS64 P0, [R0+URZ+0xa0], R2 ;  /* 0x0000a002000085a7 */ /* 0x000ea400080010ff */
[----:B--2---:R-:W-:Y:S05]  /*2fe0*/  @P0 EXIT ;  /* 0x000000000000094d */ /* 0x004fea0003800000 */
[----:B------:R-:W-:Y:S05]  /*2ff0*/  BRA `(.L_x_54) ;  /* 0xfffffffc00ec7947 */ /* 0x000fea000383ffff */
.L_x_47:
[----:B------:R-:W-:Y:S05]  /*3000*/  BRA.U UP4, `(.L_x_55) ;  /* 0x0000001104447547 */ /* 0x000fea000b800000 */
[----:B------:R-:W-:Y:S01]  /*3010*/  UMOV UR4, 0x40 ;  /* 0x0000004000047882 */ /* 0x000fe20000000000 */
[----:B------:R-:W-:Y:S01]  /*3020*/  NOP ;  /* 0x0000000000007918 */ /* 0x000fe20000000000 */
[----:B------:R-:W-:Y:S01]  /*3030*/  ULEA UR5, UR47, UR4, 0x18 ;  /* 0x000000042f057291 */ /* 0x000fe2000f8ec0ff */
[----:B------:R-:W-:Y:S02]  /*3040*/  UMOV UR6, 0x400 ;  /* 0x0000040000067882 */ /* 0x000fe40000000000 */
[----:B------:R-:W-:-:S06]  /*3050*/  ULEA UR6, UR47, UR6, 0x18 ;  /* 0x000000062f067291 */ /* 0x000fcc000f8ec0ff */
[----:B------:R-:W2:Y:S02]  /*3060*/  LDS.U8 R0, [UR5+0x1c] ;  /* 0x00001c05ff007984 */ /* 0x000ea40008000000 */
[----:B--2---:R-:W-:-:S13]  /*3070*/  ISETP.NE.AND P0, PT, R0, RZ, PT ;  /* 0x000000ff0000720c */ /* 0x004fda0003f05270 */
[----:B------:R-:W-:Y:S05]  /*3080*/  @P0 BRA `(.L_x_56) ;  /* 0x0000000000580947 */ /* 0x000fea0003800000 */
[----:B------:R-:W-:-:S13]  /*3090*/  ELECT P0, URZ, PT ;  /* 0x0000000000ff782f */ /* 0x000fda0003800000 */
[----:B------:R-:W-:Y:S05]  /*30a0*/  @!P0 BRA `(.L_x_57) ;  /* 0x0000000000608947 */ /* 0x000fea0003800000 */
[----:B------:R-:W-:Y:S01]  /*30b0*/  UMOV UR4, 0x10 ;  /* 0x0000001000047882 */ /* 0x000fe20000000000 */
[----:B------:R-:W-:Y:S01]  /*30c0*/  HFMA2 R0, -RZ, RZ, 0, 5.9604644775390625e-08 ;  /* 0x00000001ff007431 */ /* 0x000fe200000001ff */
[----:B------:R-:W-:-:S03]  /*30d0*/  MOV R3, 0xffff ;  /* 0x0000ffff00037802 */ /* 0x000fc60000000f00 */
[----:B------:R-:W-:Y:S04]  /*30e0*/  DEPBAR.LE SB2, 0x36 ;  /* 0x0000ad800000791a */ /* 0x000fe80000000000 */
[----:B------:R-:W2:Y:S02]  /*30f0*/  UTCATOMSWS.FIND_AND_SET.ALIGN UP0, UR4, UR4 ;  /* 0x00000004000475e3 */ /* 0x000ea40008000800 */
[----:B--2---:R-:W-:Y:S01]  /*3100*/  MOV R4, UR4 ;  /* 0x0000000400047c02 */ /* 0x004fe20008000f00 */
[----:B------:R-:W-:Y:S06]  /*3110*/  BRA.U UP0, `(.L_x_58) ;  /* 0x0000000100187547 */ /* 0x000fec000b800000 */
.L_x_59:
[----:B------:R-:W-:Y:S05]  /*3120*/  NANOSLEEP 0x64 ;  /* 0x000000640000795d */ /* 0x000fea0003800000 */
[----:B------:R-:W-:-:S05]  /*3130*/  UMOV UR4, 0x10 ;  /* 0x0000001000047882 */ /* 0x000fca0000000000 */
[----:B------:R-:W-:Y:S04]  /*3140*/  DEPBAR.LE SB2, 0x36 ;  /* 0x0000ad800000791a */ /* 0x000fe80000000000 */
[----:B------:R-:W2:Y:S02]  /*3150*/  UTCATOMSWS.FIND_AND_SET.ALIGN UP0, UR4, UR4 ;  /* 0x00000004000475e3 */ /* 0x000ea40008000800 */
[----:B--2---:R-:W-:Y:S01]  /*3160*/  MOV R4, UR4 ;  /* 0x0000000400047c02 */ /* 0x004fe20008000f00 */
[----:B------:R-:W-:Y:S05]  /*3170*/  BRA.U !UP0, `(.L_x_59) ;  /* 0xfffffffd08e87547 */ /* 0x000fea000b83ffff */
.L_x_58:
[-C--:B------:R-:W-:Y:S02]  /*3180*/  SHF.L.U32 R3, R3, R4.reuse, RZ ;  /* 0x0000000403037219 */ /* 0x080fe400000006ff */
[----:B------:R-:W-:Y:S01]  /*3190*/  SHF.L.U32 R0, R0, R4, RZ ;  /* 0x0000000400007219 */ /* 0x000fe200000006ff */
[----:B------:R-:W-:Y:S02]  /*31a0*/  IMAD.SHL.U32 R4, R4, 0x20, RZ ;  /* 0x0000002004047824 */ /* 0x000fe400078e00ff */
[----:B------:R2:W-:Y:S04]  /*31b0*/  ATOMS.OR RZ, [UR5+0x14], R3 ;  /* 0x00001403ffff798c */ /* 0x0005e8000b000005 */
[----:B------:R2:W-:Y:S04]  /*31c0*/  ATOMS.OR RZ, [UR5+0x18], R0 ;  /* 0x00001800ffff798c */ /* 0x0005e8000b000005 */
[----:B------:R2:W-:Y:S01]  /*31d0*/  STS [UR6+0x140], R4 ;  /* 0x00014004ff007988 */ /* 0x0005e20008000806 */
[----:B------:R-:W-:Y:S05]  /*31e0*/  BRA `(.L_x_57) ;  /* 0x0000000000107947 */ /* 0x000fea0003800000 */
.L_x_56:
[----:B------:R-:W-:Y:S02]  /*31f0*/  MOV R0, 0xffffffff ;  /* 0xffffffff00007802 */ /* 0x000fe40000000f00 */
[----:B------:R-:W-:-:S03]  /*3200*/  MOV R4, 0x3230 ;  /* 0x0000323000047802 */ /* 0x000fc60000000f00 */
[----:B------:R2:W-:Y:S04]  /*3210*/  STS [UR6+0x140], R0 ;  /* 0x00014000ff007988 */ /* 0x0005e80008000806 */
[----:B-12--5:R-:W-:Y:S05]  /*3220*/  CALL.REL.NOINC `($__internal_1_$__cuda_sm10x_tcgen05_guardrail_trap_phase_invalid_during_alloc) ;  /* 0x0000006000b87944 */ /* 0x026fea0003c00000 */
.L_x_57:
[----:B------:R-:W-:Y:S05]  /*3230*/  WARPSYNC.ALL ;  /* 0x0000000000007948 */ /* 0x000fea0003800000 */
[----:B------:R-:W3:Y:S01]  /*3240*/  S2UR UR4, SR_CgaCtaId ;  /* 0x00000000000479c3 */ /* 0x000ee20000008800 */
[----:B------:R-:W-:Y:S01]  /*3250*/  UMOV UR41, 0x400 ;  /* 0x0000040000297882 */ /* 0x000fe20000000000 */
[----:B------:R-:W-:-:S06]  /*3260*/  NOP ;  /* 0x0000000000007918 */ /* 0x000fcc0000000000 */
[----:B------:R-:W-:Y:S06]  /*3270*/  BAR.ARV 0x6, 0xa0 ;  /* 0x0182800000007b1d */ /* 0x000fec0000002000 */
[----:B------:R-:W4:Y:S01]  /*3280*/  LDCU UR6, c[0x0][0x38c] ;  /* 0x00007180ff0677ac */ /* 0x000f220008000800 */
[----:B------:R-:W-:Y:S01]  /*3290*/  LOP3.LUT R2, R2, 0xffff, RZ, 0xc0, !PT ;  /* 0x0000ffff02027812 */ /* 0x000fe200078ec0ff */
[----:B------:R-:W-:Y:S01]  /*32a0*/  IMAD.MOV.U32 R11, RZ, RZ, 0x1 ;  /* 0x00000001ff0b7424 */ /* 0x000fe200078e00ff */
[----:B------:R-:W-:Y:S01]  /*32b0*/  CS2R R8, SRZ ;  /* 0x0000000000087805 */ /* 0x000fe2000001ff00 */
[----:B------:R-:W1:Y:S01]  /*32c0*/  LDCU UR7, c[0x0][0x38c] ;  /* 0x00007180ff0777ac */ /* 0x000e620008000800 */
[----:B------:R-:W-:Y:S01]  /*32d0*/  R2UR UR42, R2 ;  /* 0x00000000022a72ca */ /* 0x000fe200000e0000 */
[----:B------:R-:W-:Y:S01]  /*32e0*/  IMAD.MOV.U32 R10, RZ, RZ, RZ ;  /* 0x000000ffff0a7224 */ /* 0x000fe200078e00ff */
[----:B------:R-:W-:Y:S01]  /*32f0*/  UMOV UR45, URZ ;  /* 0x000000ff002d7c82 */ /* 0x000fe20008000000 */
[----:B------:R-:W-:Y:S01]  /*3300*/  UMOV UR39, URZ ;  /* 0x000000ff00277c82 */ /* 0x000fe20008000000 */
[----:B---3--:R-:W-:Y:S01]  /*3310*/  ULEA UR41, UR4, UR41, 0x18 ;  /* 0x0000002904297291 */ /* 0x008fe2000f8ec0ff */
[----:B------:R-:W-:Y:S01]  /*3320*/  UMOV UR62, 0x0 ;  /* 0x00000000003e7882 */ /* 0x000fe20000000000 */
[----:B------:R-:W-:-:S02]  /*3330*/  UMOV UR63, 0x4200490 ;  /* 0x04200490003f7882 */ /* 0x000fc40000000000 */
[----:B------:R-:W-:Y:S02]  /*3340*/  UIADD3 UR5, UPT, UPT, UR41, 0x4400, URZ ;  /* 0x0000440029057890 */ /* 0x000fe4000fffe0ff */
[----:B------:R-:W-:Y:S02]  /*3350*/  UIADD3 UR4, UPT, UPT, UR41, 0x14400, URZ ;  /* 0x0001440029047890 */ /* 0x000fe4000fffe0ff */
[----:B----4-:R-:W-:Y:S01]  /*3360*/  UIADD3 UR6, UPT, UPT, UR6, 0x7f, URZ ;  /* 0x0000007f06067890 */ /* 0x010fe2000fffe0ff */
[----:B--2---:R-:W2:Y:S01]  /*3370*/  LDS R0, [UR41+0x140] ;  /* 0x00014029ff007984 */ /* 0x004ea20008000800 */
[----:B------:R-:W-:Y:S02]  /*3380*/  USHF.R.U32.HI UR5, URZ, 0x4, UR5 ;  /* 0x00000004ff057899 */ /* 0x000fe40008011605 */
[----:B------:R-:W-:Y:S02]  /*3390*/  USHF.R.S32.HI UR47, URZ, 0x1f, UR6 ;  /* 0x0000001fff2f7899 */ /* 0x000fe40008011406 */
[----:B------:R-:W-:-:S02]  /*33a0*/  USHF.R.U32.HI UR4, URZ, 0x4, UR4 ;  /* 0x00000004ff047899 */ /* 0x000fc40008011604 */
[----:B------:R-:W-:Y:S02]  /*33b0*/  ULEA.HI UR47, UR47, UR6, URZ, 0x7 ;  /* 0x000000062f2f7291 */ /* 0x000fe4000f8f38ff */
[----:B------:R-:W-:Y:S02]  /*33c0*/  ULOP3.LUT UR5, UR5, 0x3fff, URZ, 0xc0, !UPT ;  /* 0x00003fff05057892 */ /* 0x000fe4000f8ec0ff */
[----:B------:R-:W-:Y:S02]  /*33d0*/  USHF.R.S32.HI UR47, URZ, 0x7, UR47 ;  /* 0x00000007ff2f7899 */ /* 0x000fe4000801142f */
[----:B------:R-:W-:Y:S02]  /*33e0*/  ULOP3.LUT UR4, UR4, 0x3fff, URZ, 0xc0, !UPT ;  /* 0x00003fff04047892 */ /* 0x000fe4000f8ec0ff */
[----:B------:R-:W-:Y:S01]  /*33f0*/  UISETP.LT.AND UP0, UPT, UR47, 0x1, UPT ;  /* 0x000000012f00788c */ /* 0x000fe2000bf01270 */
[----:B------:R-:W-:Y:S01]  /*3400*/  UMOV UR60, 0x0 ;  /* 0x00000000003c7882 */ /* 0x000fe20000000000 */
[----:B------:R-:W-:-:S02]  /*3410*/  UMOV UR61, 0x4200490 ;  /* 0x04200490003d7882 */ /* 0x000fc40000000000 */
[----:B------:R-:W-:Y:S01]  /*3420*/  USEL UR64, UR47, 0x1, !UP0 ;  /* 0x000000012f407887 */ /* 0x000fe2000c000000 */
[----:B------:R-:W-:Y:S01]  /*3430*/  UMOV UR58, 0x0 ;  /* 0x00000000003a7882 */ /* 0x000fe20000000000 */
[----:B------:R-:W-:Y:S01]  /*3440*/  UMOV UR59, 0x4200490 ;  /* 0x04200490003b7882 */ /* 0x000fe20000000000 */
[----:B------:R-:W-:Y:S01]  /*3450*/  UMOV UR56, 0x0 ;  /* 0x0000000000387882 */ /* 0x000fe20000000000 */
[----:B------:R-:W-:Y:S01]  /*3460*/  UMOV UR57, 0x4200490 ;  /* 0x0420049000397882 */ /* 0x000fe20000000000 */
[----:B------:R-:W-:Y:S01]  /*3470*/  UMOV UR54, 0x0 ;  /* 0x0000000000367882 */ /* 0x000fe20000000000 */
[----:B------:R-:W-:Y:S01]  /*3480*/  UMOV UR55, 0x4200490 ;  /* 0x0420049000377882 */ /* 0x000fe20000000000 */
[----:B------:R-:W-:Y:S01]  /*3490*/  UMOV UR52, 0x0 ;  /* 0x0000000000347882 */ /* 0x000fe20000000000 */
[----:B------:R-:W-:Y:S01]  /*34a0*/  UMOV UR53, 0x4200490 ;  /* 0x0420049000357882 */ /* 0x000fe20000000000 */
[----:B------:R-:W-:Y:S02]  /*34b0*/  ULOP3.LUT UR43, UR5, 0x10000, URZ, 0xfc, !UPT ;  /* 0x00010000052b7892 */ /* 0x000fe4000f8efcff */
[----:B------:R-:W-:-:S02]  /*34c0*/  ULOP3.LUT UR44, UR4, 0x10000, URZ, 0xfc, !UPT ;  /* 0x00010000042c7892 */ /* 0x000fc4000f8efcff */
[----:B------:R-:W-:Y:S02]  /*34d0*/  UIADD3 UR64, UPT, UPT, -UR64, URZ, URZ ;  /* 0x000000ff40407290 */ /* 0x000fe4000fffe1ff */
[----:B-1----:R-:W-:Y:S01]  /*34e0*/  UISETP.GE.AND UP4, UPT, UR7, 0x1, UPT ;  /* 0x000000010700788c */ /* 0x002fe2000bf86270 */
[----:B------:R-:W-:Y:S01]  /*34f0*/  UMOV UR50, 0x0 ;  /* 0x0000000000327882 */ /* 0x000fe20000000000 */
[----:B------:R-:W-:Y:S01]  /*3500*/  UMOV UR51, 0x4200490 ;  /* 0x0420049000337882 */ /* 0x000fe20000000000 */
[----:B------:R-:W-:Y:S01]  /*3510*/  UMOV UR48, 0x0 ;  /* 0x0000000000307882 */ /* 0x000fe20000000000 */
[----:B--2---:R-:W-:Y:S01]  /*3520*/  R2UR UR65, R0 ;  /* 0x00000000004172ca */ /* 0x004fe200000e0000 */
[----:B------:R-:W-:-:S14]  /*3530*/  UMOV UR49, 0x4200490 ;  /* 0x0420049000317882 */ /* 0x000fdc0000000000 */
.L_x_66:
[----:B------:R-:W-:Y:S02]  /*3540*/  LEA R0, R10, UR41, 0x3 ;  /* 0x000000290a007c11 */ /* 0x000fe4000f8e18ff */
[----:B------:R-:W-:Y:S02]  /*3550*/  SHF.L.U32 R2, R9, 0x1f, RZ ;  /* 0x0000001f09027819 */ /* 0x000fe400000006ff */
[----:B------:R-:W-:Y:S01]  /*3560*/  PLOP3.LUT P0, PT, PT, PT, UP4, 0x80, 0x8 ;  /* 0x000000000008781c */ /* 0x000fe20003f0f048 */
[----:B------:R-:W-:Y:S01]  /*3570*/  VIADD R3, R0, 0xa0 ;  /* 0x000000a000037836 */ /* 0x000fe20000000000 */
[----:B-1----:R-:W1:Y:S02]  /*3580*/  SYNCS.PHASECHK.TRANS64.TRYWAIT P1, [R0+URZ+0x90], R2 ;  /* 0x00009002000075a7 */ /* 0x002e6400080211ff */
[----:B-1-3--:R-:W-:Y:S09]  /*3590*/  @!P1 BRA `(.L_x_60) ;  /* 0x0000005400dc9947 */ /* 0x00aff20003800000 */
.L_x_153:
[----:B------:R-:W-:Y:S01]  /*35a0*/  LEA R4, R10, UR41, 0x4 ;  /* 0x000000290a047c11 */ /* 0x000fe2000f8e20ff */
[----:B------:R-:W-:Y:S01]  /*35b0*/  @UP4 ULEA UR4, UR39, UR41, 0x3 ;  /* 0x0000002927044291 */ /* 0x000fe2000f8e18ff */
[----:B------:R-:W-:Y:S01]  /*35c0*/  PLOP3.LUT P2, PT, PT, PT, PT, 0x80, 0x8 ;  /* 0x000000000008781c */ /* 0x000fe20003f4f070 */
[----:B------:R-:W-:Y:S01]  /*35d0*/  ULEA UR46, UR45, UR41, 0x3 ;  /* 0x000000292d2e7291 */ /* 0x000fe2000f8e18ff */
[----:B------:R-:W-:Y:S02]  /*35e0*/  PRMT R3, RZ, 0x654, R3 ;  /* 0x00000654ff037816 */ /* 0x000fe40000000003 */
[----:B------:R-:W2:Y:S01]  /*35f0*/  LDS.128 R4, [R4+0x120] ;  /* 0x0001200004047984 */ /* 0x000ea20000000c00 */
[----:B-1----:R-:W-:Y:S02]  /*3600*/  @P0 SHF.L.U32 R2, R8, 0x1f, RZ ;  /* 0x0000001f08020819 */ /* 0x002fe400000006ff */
[----:B------:R-:W-:Y:S01]  /*3610*/  SHF.L.U32 R0, R11, 0x1f, RZ ;  /* 0x0000001f0b007819 */ /* 0x000fe200000006ff */
[----:B------:R-:W-:Y:S01]  /*3620*/  @!PT LDS RZ, [RZ] ;  /* 0x00000000fffff984 */ /* 0x000fe20000000800 */
[----:B------:R-:W-:Y:S01]  /*3630*/  @!PT LDS RZ, [RZ] ;  /* 0x00000000fffff984 */ /* 0x000fe20000000800 */
[----:B------:R-:W-:Y:S01]  /*3640*/  @!PT LDS RZ, [RZ] ;  /* 0x00000000fffff984 */ /* 0x000fe20000000800 */
[----:B------:R-:W-:Y:S01]  /*3650*/  @!PT LDS RZ, [RZ] ;  /* 0x00000000fffff984 */ /* 0x000fe20000000800 */
[----:B------:R1:W-:Y:S06]  /*3660*/  MEMBAR.ALL.CTA ;  /* 0x0000000000007992 */ /* 0x0003ec0000008000 */
[----:B-1----:R-:W1:Y:S02]  /*3670*/  FENCE.VIEW.ASYNC.S ;  /* 0x00000000000073c6 */ /* 0x002e640000000000 */
[----:B-1----:R1:W-:Y:S01]  /*3680*/  SYNCS.ARRIVE.TRANS64.RED.A1T0 RZ, [R3+URZ], RZ ;  /* 0x000000ff03ff79a7 */ /* 0x0023e200081004ff */
[----:B------:R1:W3:Y:S01]  /*3690*/  @P0 SYNCS.PHASECHK.TRANS64.TRYWAIT P2, [UR4], R2 ;  /* 0x00000002ff0005a7 */ /* 0x0002e20008041104 */
[----:B------:R-:W-:Y:S01]  /*36a0*/  ULEA.HI UR4, UR45, UR45, URZ, 0x1 ;  /* 0x0000002d2d047291 */ /* 0x000fe2000f8f08ff */
[----:B--2---:R-:W-:-:S03]  /*36b0*/  LOP3.LUT P1, RZ, R6, 0x1, RZ, 0xc0, !PT ;  /* 0x0000000106ff7812 */ /* 0x004fc6000782c0ff */
[----:B------:R-:W-:Y:S02]  /*36c0*/  USHF.L.U32 UR5, UR4, 0x6, URZ ;  /* 0x0000000604057899 */ /* 0x000fe400080006ff */
[----:B------:R-:W-:Y:S02]  /*36d0*/  ULOP3.LUT UR36, UR4, 0xffe, URZ, 0xc0, !UPT ;  /* 0x00000ffe04247892 */ /* 0x000fe4000f8ec0ff */
[----:B------:R-:W-:Y:S02]  /*36e0*/  ULOP3.LUT UR4, UR5, 0xffffff80, URZ, 0xc0, !UPT ;  /* 0xffffff8005047892 */ /* 0x000fe4000f8ec0ff */
[----:B------:R-:W-:Y:S02]  /*36f0*/  UIADD3 UR36, UPT, UPT, -UR36, UR45, URZ ;  /* 0x0000002d24247290 */ /* 0x000fe4000fffe1ff */
[----:B------:R-:W-:Y:S01]  /*3700*/  UIADD3 UR4, UPT, UPT, UR65, UR4, URZ ;  /* 0x0000000441047290 */ /* 0x000fe2000fffe0ff */
[----:B------:R-:W2:Y:S03]  /*3710*/  SYNCS.PHASECHK.TRANS64.TRYWAIT P0, [UR46+0xd0], R0 ;  /* 0x0000d000ff0075a7 */ /* 0x000ea6000800112e */
[----:B------:R-:W-:Y:S01]  /*3720*/  ULEA UR36, UR36, UR4, 0x14 ;  /* 0x0000000424247291 */ /* 0x000fe2000f8ea0ff */
[----:B-123--:R-:W-:Y:S11]  /*3730*/  @!P0 BRA `(.L_x_61) ;  /* 0x0000005400888947 */ /* 0x00eff60003800000 */
.L_x_155:
[----:B------:R-:W-:Y:S01]  /*3740*/  IADD3 R10, PT, PT, R10, 0x1, RZ ;  /* 0x000000010a0a7810 */ /* 0x000fe20007ffe0ff */
[----:B------:R-:W-:Y:S06]  /*3750*/  BRA.U !UP4, `(.L_x_62) ;  /* 0x000000050c107547 */ /* 0x000fec000b800000 */
[----:B------:R-:W-:Y:S01]  /*3760*/  UPLOP3.LUT UP2, UPT, UPT, UPT, UPT, 0x40, 0x4 ;  /* 0x000000000004789c */ /* 0x000fe20003f4e870 */
[----:B------:R-:W-:Y:S01]  /*3770*/  UMOV UR38, UR64 ;  /* 0x0000004000267c82 */ /* 0x000fe20008000000 */
[----:B------:R-:W-:Y:S01]  /*3780*/  UMOV UR37, UR47 ;  /* 0x0000002f00257c82 */ /* 0x000fe20008000000 */
[----:B------:R-:W-:-:S08]  /*3790*/  UMOV UR5, UR39 ;  /* 0x0000002700057c82 */ /* 0x000fd00008000000 */
.L_x_65:
[----:B------:R-:W-:Y:S02]  /*37a0*/  UIADD3 UR38, UPT, UPT, UR38, 0x1, URZ ;  /* 0x0000000126267890 */ /* 0x000fe4000fffe0ff */
[----:B------:R-:W-:Y:S02]  /*37b0*/  ULEA UR7, UR5, UR41, 0x3 ;  /* 0x0000002905077291 */ /* 0x000fe4000f8e18ff */
[----:B------:R-:W-:Y:S01]  /*37c0*/  UISETP.NE.AND UP3, UPT, UR38, URZ, UPT ;  /* 0x000000ff2600728c */ /* 0x000fe2000bf65270 */
[----:B--23--:R-:W-:Y:S10]  /*37d0*/  @P2 BRA `(.L_x_63) ;  /* 0x00000000000c2947 */ /* 0x00cff40003800000 */
[----:B-1----:R-:W-:Y:S04]  /*37e0*/  SHF.L.U32 R2, R8, 0x1f, RZ ;  /* 0x0000001f08027819 */ /* 0x002fe800000006ff */
[----:B------:R-:W1:Y:S02]  /*37f0*/  SYNCS.PHASECHK.TRANS64.TRYWAIT P0, [UR7], R2 ;  /* 0x00000002ff0075a7 */ /* 0x000e640008001107 */
[----:B-1----:R-:W-:Y:S05]  /*3800*/  @!P0 BRA `(.L_x_64) ;  /* 0x00000054006c8947 */ /* 0x002fea0003800000 */
.L_x_63:
[----:B------:R-:W-:Y:S01]  /*3810*/  UISETP.NE.AND UP0, UPT, UR37, 0x1, UPT ;  /* 0x000000012500788c */ /* 0x000fe2000bf05270 */
[----:B------:R-:W-:Y:S01]  /*3820*/  PLOP3.LUT P2, PT, PT, PT, PT, 0x80, 0x8 ;  /* 0x000000000008781c */ /* 0x000fe20003f4f070 */
[----:B------:R-:W-:Y:S02]  /*3830*/  UIADD3 UR4, UPT, UPT, UR5, 0x1, URZ ;  /* 0x0000000105047890 */ /* 0x000fe4000fffe0ff */
[----:B------:R-:W-:Y:S02]  /*3840*/  UIADD3 UR40, UPT, UPT, UR7, 0x20, URZ ;  /* 0x0000002007287890 */ /* 0x000fe4000fffe0ff */
[----:B------:R-:W-:Y:S01]  /*3850*/  UISETP.NE.AND UP1, UPT, UR4, 0x4, UPT ;  /* 0x000000040400788c */ /* 0x000fe2000bf25270 */
[----:B------:R-:W-:Y:S01]  /*3860*/  PLOP3.LUT P0, PT, PT, PT, UP0, 0x80, 0x8 ;  /* 0x000000000008781c */ /* 0x000fe20003f0f008 */
[----:B------:R-:W-:Y:S02]  /*3870*/  UIADD3 UR37, UPT, UPT, UR37, -0x1, URZ ;  /* 0xffffffff25257890 */ /* 0x000fe4000fffe0ff */
[----:B------:R-:W-:Y:S02]  /*3880*/  USEL UR6, URZ, 0x1, UP1 ;  /* 0x00000001ff067887 */ /* 0x000fe40008800000 */
[----:B------:R-:W-:Y:S01]  /*3890*/  USEL UR39, UR4, URZ, UP1 ;  /* 0x000000ff04277287 */ /* 0x000fe20008800000 */
[----:B------:R-:W-:Y:S01]  /*38a0*/  UMOV UR7, 0x40004040 ;  /* 0x4000404000077882 */ /* 0x000fe20000000000 */
[----:B------:R-:W-:Y:S02]  /*38b0*/  UMOV UR35, 0x40004040 ;  /* 0x4000404000237882 */ /* 0x000fe40000000000 */
[----:B------:R-:W-:Y:S01]  /*38c0*/  @UP0 ULEA UR4, UR39, UR41, 0x3 ;  /* 0x0000002927040291 */ /* 0x000fe2000f8e18ff */
[----:B------:R-:W-:Y:S01]  /*38d0*/  LOP3.LUT R8, R8, UR6, RZ, 0x3c, !PT ;  /* 0x0000000608087c12 */ /* 0x000fe2000f8e3cff */
[----:B------:R-:W-:Y:S01]  /*38e0*/  ULEA UR6, UR5, UR44, 0xb ;  /* 0x0000002c05067291 */ /* 0x000fe2000f8e58ff */
[----:B------:R-:W-:Y:S02]  /*38f0*/  UMOV UR33, 0x40004040 ;  /* 0x4000404000217882 */ /* 0x000fe40000000000 */
[----:B-1----:R-:W-:Y:S01]  /*3900*/  @P0 SHF.L.U32 R0, R8, 0x1f, RZ ;  /* 0x0000001f08000819 */ /* 0x002fe200000006ff */
[----:B------:R-:W-:Y:S02]  /*3910*/  UIADD3 UR34, UPT, UPT, UR6, 0x2, URZ ;  /* 0x0000000206227890 */ /* 0x000fe4000fffe0ff */
[----:B------:R-:W-:Y:S01]  /*3920*/  UIADD3 UR30, UPT, UPT, UR6, 0x4, URZ ;  /* 0x00000004061e7890 */ /* 0x000fe2000fffe0ff */
[----:B------:R2:W3:Y:S01]  /*3930*/  @P0 SYNCS.PHASECHK.TRANS64.TRYWAIT P2, [UR4], R0 ;  /* 0x00000000ff0005a7 */ /* 0x0004e20008041104 */
[----:B------:R-:W-:Y:S02]  /*3940*/  ULEA UR4, UR5, UR43, 0xa ;  /* 0x0000002b05047291 */ /* 0x000fe4000f8e50ff */
[----:B------:R-:W-:Y:S02]  /*3950*/  UIADD3 UR26, UPT, UPT, UR6, 0x6, URZ ;  /* 0x00000006061a7890 */ /* 0x000fe4000fffe0ff */
        /* <DEDUP_REMOVED lines=10> */
[----:B------:R-:W-:Y:S01]  /*3a00*/  UIADD3 UR8, UPT, UPT, UR4, 0x206, URZ ;  /* 0x0000020604087890 */ /* 0x000fe2000fffe0ff */
[----:B------:R-:W-:Y:S01]  /*3a10*/  UMOV UR5, 0x40004040 ;  /* 0x4000404000057882 */ /* 0x000fe20000000000 */
[----:B------:R-:W-:Y:S01]  /*3a20*/  UMOV UR31, 0x40004040 ;  /* 0x40004040001f7882 */ /* 0x000fe20000000000 */
[----:B------:R1:W-:Y:S01]  /*3a30*/  UTCHMMA gdesc[UR4], gdesc[UR6], tmem[UR36], tmem[UR62], idesc[UR63], UP2 ;  /* 0x00ff3e06040075ea */ /* 0x0003e20009000024 */
[----:B------:R-:W-:Y:S01]  /*3a40*/  UPLOP3.LUT UP2, UPT, UPT, UPT, UPT, 0x80, 0x8 ;  /* 0x000000000008789c */ /* 0x000fe20003f4f070 */
[----:B------:R2:W-:Y:S01]  /*3a50*/  UTCHMMA gdesc[UR32], gdesc[UR34], tmem[UR36], tmem[UR60], idesc[UR61], UPT ;  /* 0x00ff3c22200075ea */ /* 0x0005e2000b800024 */
[----:B------:R-:W-:Y:S01]  /*3a60*/  UMOV UR29, 0x40004040 ;  /* 0x40004040001d7882 */ /* 0x000fe20000000000 */
[----:B------:R-:W-:Y:S01]  /*3a70*/  UMOV UR27, 0x40004040 ;  /* 0x40004040001b7882 */ /* 0x000fe20000000000 */
        /* <DEDUP_REMOVED lines=12> */
[----:B------:R-:W-:Y:S01]  /*3b40*/  UMOV UR9, 0x40004040 ;  /* 0x4000404000097882 */ /* 0x000fe20000000000 */
[----:B------:R2:W-:Y:S01]  /*3b50*/  UTCHMMA gdesc[UR12], gdesc[UR14], tmem[UR36], tmem[UR50], idesc[UR51], UPT ;  /* 0x00ff320e0c0075ea */ /* 0x0005e2000b800024 */
[----:B------:R2:W-:Y:S01]  /*3b60*/  UTCHMMA gdesc[UR8], gdesc[UR10], tmem[UR36], tmem[UR48], idesc[UR49], UPT ;  /* 0x00ff300a080075ea */ /* 0x0005e2000b800024 */
[----:B------:R2:W-:Y:S01]  /*3b70*/  UTCBAR.MULTICAST [UR40], URZ, UR42 ;  /* 0x000000ff280073e9 */ /* 0x0005e2000800082a */
[----:B-1----:R-:W-:Y:S01]  /*3b80*/  UMOV UR5, UR39 ;  /* 0x0000002700057c82 */ /* 0x002fe20008000000 */
[----:B------:R-:W-:Y:S05]  /*3b90*/  BRA.U UP3, `(.L_x_65) ;  /* 0xfffffffd03007547 */ /* 0x000fea000b83ffff */
.L_x_62:
[----:B------:R-:W-:Y:S01]  /*3ba0*/  UIADD3 UR4, UPT, UPT, UR45, 0x1, URZ ;  /* 0x000000012d047890 */ /* 0x000fe2000fffe0ff */
[C---:B------:R-:W-:Y:S01]  /*3bb0*/  ISETP.NE.AND P0, PT, R10.reuse, 0x2, PT ;  /* 0x000000020a00780c */ /* 0x040fe20003f05270 */
[----:B------:R-:W-:Y:S02]  /*3bc0*/  UIADD3 UR5, UPT, UPT, UR46, 0xb0, URZ ;  /* 0x000000b02e057890 */ /* 0x000fe4000fffe0ff */
[----:B------:R-:W-:Y:S01]  /*3bd0*/  UISETP.NE.AND UP0, UPT, UR4, 0x4, UPT ;  /* 0x000000040400788c */ /* 0x000fe2000bf05270 */
[----:B-12---:R-:W-:Y:S02]  /*3be0*/  SEL R0, RZ, 0x1, P0 ;  /* 0x00000001ff007807 */ /* 0x006fe40000000000 */
[----:B------:R-:W-:Y:S01]  /*3bf0*/  SEL R10, R10, RZ, P0 ;  /* 0x000000ff0a0a7207 */ /* 0x000fe20000000000 */
[----:B------:R-:W-:Y:S01]  /*3c00*/  USEL UR6, URZ, 0x1, UP0 ;  /* 0x00000001ff067887 */ /* 0x000fe20008000000 */
[----:B------:R-:W-:Y:S01]  /*3c10*/  LOP3.LUT R9, R9, R0, RZ, 0x3c, !PT ;  /* 0x0000000009097212 */ /* 0x000fe200078e3cff */
[----:B------:R-:W-:Y:S01]  /*3c20*/  USEL UR45, UR4, URZ, UP0 ;  /* 0x000000ff042d7287 */ /* 0x000fe20008000000 */
[----:B------:R1:W-:Y:S03]  /*3c30*/  UTCBAR [UR5], URZ ;  /* 0x000000ff050073e9 */ /* 0x0003e600080000ff */
[----:B------:R-:W-:Y:S01]  /*3c40*/  LOP3.LUT R11, R11, UR6, RZ, 0x3c, !PT ;  /* 0x000000060b0b7c12 */ /* 0x000fe2000f8e3cff */
[----:B------:R-:W-:Y:S07]  /*3c50*/  @P1 BRA `(.L_x_66) ;  /* 0xfffffff800381947 */ /* 0x000fee000383ffff */
[----:B------:R-:W2:Y:S01]  /*3c60*/  S2UR UR8, SR_CgaCtaId ;  /* 0x00000000000879c3 */ /* 0x000ea20000008800 */
[----:B------:R-:W-:Y:S01]  /*3c70*/  ELECT P0, URZ, PT ;  /* 0x0000000000ff782f */ /* 0x000fe20003800000 */
[----:B------:R-:W-:Y:S01]  /*3c80*/  IMAD.MOV.U32 R0, RZ, RZ, 0x1 ;  /* 0x00000001ff007424 */ /* 0x000fe200078e00ff */
[----:B------:R-:W-:Y:S01]  /*3c90*/  UIADD3 UR41, UPT, UPT, UR41, 0xd0, URZ ;  /* 0x000000d029297890 */ /* 0x000fe2000fffe0ff */
[----:B------:R-:W-:Y:S01]  /*3ca0*/  SHF.L.U32 R2, R11, 0x1f, RZ ;  /* 0x0000001f0b027819 */ /* 0x000fe200000006ff */
[----:B------:R-:W-:-:S03]  /*3cb0*/  UMOV UR4, 0x40 ;  /* 0x0000004000047882 */ /* 0x000fc60000000000 */
[----:B------:R-:W-:Y:S01]  /*3cc0*/  UVIRTCOUNT.DEALLOC.SMPOOL 0x80 ;  /* 0x000000800000784c */ /* 0x000fe20000000000 */
[----:B--2---:R-:W-:Y:S02]  /*3cd0*/  ULEA UR8, UR8, UR4, 0x18 ;  /* 0x0000000408087291 */ /* 0x004fe4000f8ec0ff */
[----:B------:R-:W-:-:S07]  /*3ce0*/  ULEA UR4, UR45, UR41, 0x3 ;  /* 0x000000292d047291 */ /* 0x000fce000f8e18ff */
[----:B------:R2:W-:Y:S02]  /*3cf0*/  @P0 STS.U8 [UR8+0x1c], R0 ;  /* 0x00001c00ff000988 */ /* 0x0005e40008000008 */
[----:B------:R-:W4:Y:S02]  /*3d00*/  SYNCS.PHASECHK.TRANS64.TRYWAIT P0, [UR4], R2 ;  /* 0x00000002ff0075a7 */ /* 0x000f240008001104 */
[----:B--2-4-:R-:W-:Y:S05]  /*3d10*/  @!P0 BRA `(.L_x_67) ;  /* 0x0000005000408947 */ /* 0x014fea0003800000 */
.L_x_158:
[----:B------:R-:W-:-:S04]  /*3d20*/  UIADD3 UR4, UPT, UPT, UR45, 0x1, URZ ;  /* 0x000000012d047890 */ /* 0x000fc8000fffe0ff */
[----:B------:R-:W-:-:S04]  /*3d30*/  UISETP.NE.AND UP0, UPT, UR4, 0x4, UPT ;  /* 0x000000040400788c */ /* 0x000fc8000bf05270 */
[----:B------:R-:W-:Y:S02]  /*3d40*/  USEL UR6, URZ, 0x1, UP0 ;  /* 0x00000001ff067887 */ /* 0x000fe40008000000 */
[----:B------:R-:W-:-:S04]  /*3d50*/  USEL UR4, UR4, URZ, UP0 ;  /* 0x000000ff04047287 */ /* 0x000fc80008000000 */
[----:B-1----:R-:W-:Y:S01]  /*3d60*/  ULEA UR5, UR4, UR41, 0x3 ;  /* 0x0000002904057291 */ /* 0x002fe2000f8e18ff */
[----:B--2---:R-:W-:-:S04]  /*3d70*/  LOP3.LUT R2, R11, UR6, RZ, 0x3c, !PT ;  /* 0x000000060b027c12 */ /* 0x004fc8000f8e3cff */
[----:B------:R-:W-:-:S04]  /*3d80*/  SHF.L.U32 R3, R2, 0x1f, RZ ;  /* 0x0000001f02037819 */ /* 0x000fc800000006ff */
[----:B------:R-:W1:Y:S02]  /*3d90*/  SYNCS.PHASECHK.TRANS64.TRYWAIT P0, [UR5], R3 ;  /* 0x00000003ff0075a7 */ /* 0x000e640008001105 */
[----:B-1----:R-:W-:Y:S05]  /*3da0*/  @!P0 BRA `(.L_x_68) ;  /* 0x0000005000348947 */ /* 0x002fea0003800000 */
.L_x_160:
        /* <DEDUP_REMOVED lines=9> */
.L_x_162:
[----:B------:R-:W-:-:S04]  /*3e40*/  UIADD3 UR4, UPT, UPT, UR4, 0x1, URZ ;  /* 0x0000000104047890 */ /* 0x000fc8000fffe0ff */
[----:B------:R-:W-:-:S04]  /*3e50*/  UISETP.NE.AND UP0, UPT, UR4, 0x4, UPT ;  /* 0x000000040400788c */ /* 0x000fc8000bf05270 */
[----:B------:R-:W-:Y:S02]  /*3e60*/  USEL UR5, URZ, 0x1, UP0 ;  /* 0x00000001ff057887 */ /* 0x000fe40008000000 */
[----:B------:R-:W-:-:S04]  /*3e70*/  USEL UR4, UR4, URZ, UP0 ;  /* 0x000000ff04047287 */ /* 0x000fc80008000000 */
[----:B------:R-:W-:Y:S01]  /*3e80*/  ULEA UR4, UR4, UR41, 0x3 ;  /* 0x0000002904047291 */ /* 0x000fe2000f8e18ff */
[----:B------:R-:W-:-:S04]  /*3e90*/  LOP3.LUT R2, R2, UR5, RZ, 0x3c, !PT ;  /* 0x0000000502027c12 */ /* 0x000fc8000f8e3cff */
[----:B------:R-:W-:-:S04]  /*3ea0*/  SHF.L.U32 R2, R2, 0x1f, RZ ;  /* 0x0000001f02027819 */ /* 0x000fc800000006ff */
[----:B------:R-:W2:Y:S02]  /*3eb0*/  SYNCS.PHASECHK.TRANS64.TRYWAIT P0, [UR4], R2 ;  /* 0x00000002ff0075a7 */ /* 0x000ea40008001104 */
[----:B--2---:R-:W-:Y:S05]  /*3ec0*/  @!P0 BRA `(.L_x_70) ;  /* 0x00000050001c8947 */ /* 0x004fea0003800000 */
.L_x_164:
[----:B------:R-:W-:Y:S01]  /*3ed0*/  NOP ;  /* 0x0000000000007918 */ /* 0x000fe20000000000 */
[----:B-1----:R-:W1:Y:S01]  /*3ee0*/  LDS R0, [UR8+0x14] ;  /* 0x00001408ff007984 */ /* 0x002e620008000800 */
[----:B------:R-:W-:Y:S01]  /*3ef0*/  ULOP3.LUT UR4, UR65, 0xffff, URZ, 0xc0, !UPT ;  /* 0x0000ffff41047892 */ /* 0x000fe2000f8ec0ff */
[----:B------:R-:W-:Y:S01]  /*3f00*/  UMOV UR5, 0xffff ;  /* 0x0000ffff00057882 */ /* 0x000fe20000000000 */
[----:B------:R-:W-:Y:S02]  /*3f10*/  UMOV UR6, 0x1 ;  /* 0x0000000100067882 */ /* 0x000fe40000000000 */
[----:B------:R-:W-:-:S04]  /*3f20*/  USHF.R.U32.HI UR4, URZ, 0x5, UR4 ;  /* 0x00000005ff047899 */ /* 0x000fc80008011604 */
[----:B------:R-:W-:Y:S02]  /*3f30*/  USHF.L.U32 UR5, UR5, UR4, URZ ;  /* 0x0000000405057299 */ /* 0x000fe400080006ff */
[----:B------:R-:W-:-:S04]  /*3f40*/  USHF.L.U32 UR4, UR6, UR4, URZ ;  /* 0x0000000406047299 */ /* 0x000fc800080006ff */
[----:B-1----:R-:W-:-:S04]  /*3f50*/  LOP3.LUT R0, R0, UR5, RZ, 0xc0, !PT ;  /* 0x0000000500007c12 */ /* 0x002fc8000f8ec0ff */
[----:B------:R-:W-:-:S13]  /*3f60*/  ISETP.NE.AND P0, PT, R0, UR5, PT ;  /* 0x0000000500007c0c */ /* 0x000fda000bf05270 */
[----:B------:R-:W-:Y:S05]  /*3f70*/  @P0 BRA `(.L_x_71) ;  /* 0x0000000000580947 */ /* 0x000fea0003800000 */
[----:B------:R-:W1:Y:S02]  /*3f80*/  LDS R0, [UR8+0x18] ;  /* 0x00001808ff007984 */ /* 0x000e640008000800 */
[----:B-1----:R-:W-:-:S04]  /*3f90*/  LOP3.LUT R0, R0, UR4, RZ, 0xc0, !PT ;  /* 0x0000000400007c12 */ /* 0x002fc8000f8ec0ff */
[----:B------:R-:W-:-:S13]  /*3fa0*/  ISETP.NE.AND P0, PT, R0, UR4, PT ;  /* 0x0000000400007c0c */ /* 0x000fda000bf05270 */
[----:B------:R-:W-:Y:S05]  /*3fb0*/  @P0 BRA `(.L_x_72) ;  /* 0x00000000003c0947 */ /* 0x000fea0003800000 */
[----:B------:R-:W1:Y:S01]  /*3fc0*/  S2R R2, SR_LANEID ;  /* 0x0000000000027919 */ /* 0x000e620000000000 */
[----:B------:R-:W-:-:S06]  /*3fd0*/  ULOP3.LUT UR5, URZ, UR5, URZ, 0x33, !UPT ;  /* 0x00000005ff057292 */ /* 0x000fcc000f8e33ff */
[----:B------:R-:W-:-:S04]  /*3fe0*/  IMAD.U32 R0, RZ, RZ, UR5 ;  /* 0x00000005ff007e24 */ /* 0x000fc8000f8e00ff */
[----:B------:R2:W4:Y:S02]  /*3ff0*/  REDUX UR7, R0 ;  /* 0x00000000000773c4 */ /* 0x0005240000000000 */
[----:B------:R1:W-:Y:S01]  /*4000*/  UTCATOMSWS.AND URZ, UR5 ;  /* 0x0000000500ff79e3 */ /* 0x0003e20008000000 */
[----:B--2---:R-:W-:Y:S01]  /*4010*/  LOP3.LUT R0, RZ, UR4, RZ, 0x33, !PT ;  /* 0x00000004ff007c12 */ /* 0x004fe2000f8e33ff */
[----:B------:R-:W-:Y:S02]  /*4020*/  VOTEU.ANY UR4, UPT, PT ;  /* 0x0000000000047886 */ /* 0x000fe400038e0100 */
[----:B------:R-:W-:Y:S02]  /*4030*/  UFLO.U32 UR4, UR4 ;  /* 0x00000004000472bd */ /* 0x000fe400080e0000 */
[----:B------:R-:W2:Y:S04]  /*4040*/  REDUX UR6, R0 ;  /* 0x00000000000673c4 */ /* 0x000ea80000000000 */
[----:B-1----:R-:W-:-:S02]  /*4050*/  ISETP.EQ.U32.AND P0, PT, R2, UR4, PT ;  /* 0x0000000402007c0c */ /* 0x002fc4000bf02070 */
[----:B----4-:R-:W-:-:S11]  /*4060*/  MOV R2, UR7 ;  /* 0x0000000700027c02 */ /* 0x010fd60008000f00 */
[----:B------:R1:W-:Y:S01]  /*4070*/  @P0 ATOMS.AND RZ, [UR8+0x14], R2 ;  /* 0x00001402ffff098c */ /* 0x0003e2000a800008 */
[----:B--2---:R-:W-:-:S05]  /*4080*/  IMAD.U32 R0, RZ, RZ, UR6 ;  /* 0x00000006ff007e24 */ /* 0x004fca000f8e00ff */
[----:B------:R1:W-:Y:S01]  /*4090*/  @P0 ATOMS.AND RZ, [UR8+0x18], R0 ;  /* 0x00001800ffff098c */ /* 0x0003e2000a800008 */
[----:B------:R-:W-:Y:S05]  /*40a0*/  BRA `(.L_x_73) ;  /* 0x0000000000147947 */ /* 0x000fea0003800000 */
.L_x_72:
[----:B------:R-:W-:Y:S02]  /*40b0*/  MOV R2, 0x40d0 ;  /* 0x000040d000027802 */ /* 0x000fe40000000f00 */
[----:B---3-5:R-:W-:Y:S05]  /*40c0*/  CALL.REL.NOINC `($__internal_0_$__cuda_sm10x_tcgen05_guardrail_trap_col_being_dealloced_not_returned_by_alloc) ;  /* 0x0000005400047944 */ /* 0x028fea0003c00000 */
[----:B------:R-:W-:Y:S05]  /*40d0*/  BRA `(.L_x_73) ;  /* 0x0000000000087947 */ /* 0x000fea0003800000 */
.L_x_71:
[----:B------:R-:W-:Y:S02]  /*40e0*/  MOV R2, 0x4100 ;  /* 0x0000410000027802 */ /* 0x000fe40000000f00 */
[----:B---3-5:R-:W-:Y:S05]  /*40f0*/  CALL.REL.NOINC `($__internal_2_$__cuda_sm10x_tcgen05_guardrail_trap_unallocated_columns_being_dealloced) ;  /* 0x0000005400107944 */ /* 0x028fea0003c00000 */
.L_x_73:
[----:B------:R-:W-:Y:S01]  /*4100*/  NOP ;  /* 0x0000000000007918 */ /* 0x000fe20000000000 */
[----:B------:R-:W-:Y:S05]  /*4110*/  EXIT ;  /* 0x000000000000794d */ /* 0x000fea0003800000 */
.L_x_55:
[----:B------:R-:W-:-:S09]  /*4120*/  UISETP.NE.OR UP0, UPT, UR18, 0x3, !UP3 ;  /* 0x000000031200788c */ /* 0x000fd2000df05670 */
[----:B------:R-:W-:Y:S05]  /*4130*/  BRA.U UP0, `(.L_x_74) ;  /* 0x0000001100807547 */ /* 0x000fea000b800000 */
[----:B------:R-:W2:Y:S01]  /*4140*/  LDCU.64 UR4, c[0x0][0x888] ;  /* 0x00011100ff0477ac */ /* 0x000ea20008000a00 */
[----:B------:R-:W3:Y:S01]  /*4150*/  LDC.64 R12, c[0x0][0x348] ;  /* 0x0000d200ff0c7b82 */ /* 0x000ee20000000a00 */
[----:B------:R-:W-:Y:S02]  /*4160*/  HFMA2 R9, -RZ, RZ, 0, 0 ;  /* 0x00000000ff097431 */ /* 0x000fe400000001ff */
[----:B------:R-:W-:Y:S01]  /*4170*/  IMAD.MOV.U32 R11, RZ, RZ, 0x1 ;  /* 0x00000001ff0b7424 */ /* 0x000fe200078e00ff */
[----:B------:R-:W4:Y:S01]  /*4180*/  LDCU UR38, c[0x0][0x370] ;  /* 0x00006e00ff2677ac */ /* 0x000f220008000800 */
[----:B------:R-:W-:Y:S01]  /*4190*/  IMAD.MOV.U32 R10, RZ, RZ, RZ ;  /* 0x000000ffff0a7224 */ /* 0x000fe200078e00ff */
[----:B------:R-:W-:Y:S01]  /*41a0*/  MOV R3, 0x1000 ;  /* 0x0000100000037802 */ /* 0x000fe20000000f00 */
[----:B------:R-:W4:Y:S01]  /*41b0*/  LDCU.128 UR48, c[0x0][0xb10] ;  /* 0x00016200ff3077ac */ /* 0x000f220008000c00 */
[----:B------:R-:W1:Y:S01]  /*41c0*/  LDCU UR37, c[0x0][0x374] ;  /* 0x00006e80ff2577ac */ /* 0x000e620008000800 */
[----:B------:R-:W1:Y:S01]  /*41d0*/  LDCU.64 UR30, c[0x0][0x890] ;  /* 0x00011200ff1e77ac */ /* 0x000e620008000a00 */
[----:B------:R-:W1:Y:S01]  /*41e0*/  LDCU UR15, c[0x0][0xb0c] ;  /* 0x00016180ff0f77ac */ /* 0x000e620008000800 */
[----:B--2---:R-:W-:Y:S01]  /*41f0*/  UISETP.NE.U32.AND UP0, UPT, UR4, URZ, UPT ;  /* 0x000000ff0400728c */ /* 0x004fe2000bf05070 */
[----:B------:R-:W2:Y:S01]  /*4200*/  LDCU UR44, c[0x0][0xb20] ;  /* 0x00016400ff2c77ac */ /* 0x000ea20008000800 */
[----:B------:R-:W2:Y:S01]  /*4210*/  LDCU UR4, c[0x0][0xb30] ;  /* 0x00016600ff0477ac */ /* 0x000ea20008000800 */
[----:B------:R-:W-:Y:S01]  /*4220*/  UMOV UR21, 0x400 ;  /* 0x0000040000157882 */ /* 0x000fe20000000000 */
[----:B----4-:R-:W-:-:S02]  /*4230*/  UIMAD.WIDE.U32 UR6, UR38, UR48, URZ ;  /* 0x00000030260672a5 */ /* 0x010fc4000f8e00ff */
[----:B-1----:R-:W-:Y:S02]  /*4240*/  UIMAD.WIDE.U32 UR8, UR37, UR51, URZ ;  /* 0x00000033250872a5 */ /* 0x002fe4000f8e00ff */
[----:B------:R-:W-:Y:S02]  /*4250*/  ULEA UR21, UR47, UR21, 0x18 ;  /* 0x000000152f157291 */ /* 0x000fe4000f8ec0ff */
[----:B------:R-:W-:Y:S02]  /*4260*/  USEL UR39, URZ, 0x1, UP6 ;  /* 0x00000001ff277887 */ /* 0x000fe4000b000000 */
[----:B------:R-:W-:Y:S02]  /*4270*/  UISETP.NE.U32.AND UP6, UPT, UR30, URZ, UPT ;  /* 0x000000ff1e00728c */ /* 0x000fe4000bfc5070 */
[----:B------:R-:W-:Y:S02]  /*4280*/  UIADD3 UR40, UPT, UPT, UR21, 0x58, URZ ;  /* 0x0000005815287890 */ /* 0x000fe4000fffe0ff */
[----:B------:R-:W-:-:S02]  /*4290*/  UISETP.NE.AND.EX UP5, UPT, UR5, URZ, UPT, UP0 ;  /* 0x000000ff0500728c */ /* 0x000fc4000bfa5300 */
[----:B------:R-:W-:Y:S01]  /*42a0*/  UISETP.NE.AND UP0, UPT, UR42, 0x1, UPT ;  /* 0x000000012a00788c */ /* 0x000fe2000bf05270 */
[----:B------:R-:W-:Y:S01]  /*42b0*/  UMOV UR6, UR7 ;  /* 0x0000000700067c82 */ /* 0x000fe20008000000 */
[----:B------:R-:W-:Y:S01]  /*42c0*/  UMOV UR41, UR9 ;  /* 0x0000000900297c82 */ /* 0x000fe20008000000 */
[----:B------:R-:W-:Y:S02]  /*42d0*/  UISETP.NE.AND UP0, UPT, UR15, 0x1, UPT ;  /* 0x000000010f00788c */ /* 0x000fe4000bf05270 */
[----:B------:R-:W-:Y:S02]  /*42e0*/  UPLOP3.LUT UP4, UPT, UPT, UPT, UPT, 0x40, 0x4 ;  /* 0x000000000004789c */ /* 0x000fe40003f8e870 */
[----:B------:R-:W-:Y:S01]  /*42f0*/  UISETP.GE.AND UP2, UPT, UR42, 0x1, UPT ;  /* 0x000000012a00788c */ /* 0x000fe2000bf46270 */
[----:B------:R-:W1:Y:S01]  /*4300*/  LDCU.64 UR22, c[0x0][0xb28] ;  /* 0x00016500ff1677ac */ /* 0x000e620008000a00 */
[----:B------:R-:W-:Y:S02]  /*4310*/  UISETP.NE.AND.EX UP6, UPT, UR31, URZ, UPT, UP6 ;  /* 0x000000ff1f00728c */ /* 0x000fe4000bfc5360 */
[----:B------:R-:W-:-:S02]  /*4320*/  UIADD3 UR33, UPT, UPT, UR21, 0x40, URZ ;  /* 0x0000004015217890 */ /* 0x000fc4000fffe0ff */
[----:B------:R-:W-:Y:S02]  /*4330*/  UIADD3 UR25, UPT, UPT, UR21, 0x48, URZ ;  /* 0x0000004815197890 */ /* 0x000fe4000fffe0ff */
[----:B------:R-:W-:Y:S02]  /*4340*/  UIADD3 UR17, UPT, UPT, UR21, 0x50, URZ ;  /* 0x0000005015117890 */ /* 0x000fe4000fffe0ff */
[----:B------:R-:W-:Y:S02]  /*4350*/  UPRMT UR40, UR47, 0x654, UR40 ;  /* 0x000006542f287896 */ /* 0x000fe40008000028 */
[----:B------:R-:W-:Y:S02]  /*4360*/  USHF.R.U32.HI UR43, URZ, UR49, UR6 ;  /* 0x00000031ff2b7299 */ /* 0x000fe40008011606 */
[----:B--2---:R-:W-:Y:S02]  /*4370*/  USHF.R.U32.HI UR41, URZ, UR44, UR41 ;  /* 0x0000002cff297299 */ /* 0x004fe40008011629 */
[----:B------:R-:W-:-:S02]  /*4380*/  UISETP.NE.AND UP0, UPT, UR50, 0x1, UPT ;  /* 0x000000013200788c */ /* 0x000fc4000bf05270 */
[----:B---3--:R-:W-:-:S11]  /*4390*/  UISETP.NE.AND UP3, UPT, UR4, 0x1, UPT ;  /* 0x000000010400788c */ /* 0x008fd6000bf65270 */
.L_x_85:
[C---:B------:R-:W-:Y:S02]  /*43a0*/  LEA R8, R10.reuse, UR21, 0x3 ;  /* 0x000000150a087c11 */ /* 0x040fe4000f8e18ff */
[----:B------:R-:W-:Y:S02]  /*43b0*/  SHF.L.U32 R0, R9, 0x1f, RZ ;  /* 0x0000001f09007819 */ /* 0x000fe400000006ff */
[----:B------:R-:W-:Y:S02]  /*43c0*/  LEA R4, R10, UR21, 0x4 ;  /* 0x000000150a047c11 */ /* 0x000fe4000f8e20ff */
[----:B--2---:R-:W2:Y:S02]  /*43d0*/  SYNCS.PHASECHK.TRANS64.TRYWAIT P0, [R8+URZ+0x90], R0 ;  /* 0x00009000080075a7 */ /* 0x004ea400080011ff */
[----:B--2---:R-:W-:Y:S05]  /*43e0*/  @!P0 BRA `(.L_x_75) ;  /* 0x0000004800ec8947 */ /* 0x004fea0003800000 */
.L_x_165:
[----:B------:R-:W3:Y:S01]  /*43f0*/  LDS.128 R4, [R4+0x120] ;  /* 0x0001200004047984 */ /* 0x000ee20000000c00 */
[----:B------:R-:W-:Y:S01]  /*4400*/  UISETP.GE.AND UP0, UPT, UR42, 0x1, UPT ;  /* 0x000000012a00788c */ /* 0x000fe2000bf06270 */
[----:B------:R-:W-:Y:S01]  /*4410*/  @!PT LDS RZ, [RZ] ;  /* 0x00000000fffff984 */ /* 0x000fe20000000800 */
[----:B------:R-:W-:Y:S01]  /*4420*/  @!PT LDS RZ, [RZ] ;  /* 0x00000000fffff984 */ /* 0x000fe20000000800 */
[----:B------:R-:W-:Y:S01]  /*4430*/  @!PT LDS RZ, [RZ] ;  /* 0x00000000fffff984 */ /* 0x000fe20000000800 */
[----:B------:R-:W-:Y:S01]  /*4440*/  @!PT LDS RZ, [RZ] ;  /* 0x00000000fffff984 */ /* 0x000fe20000000800 */
[----:B------:R4:W-:Y:S06]  /*4450*/  MEMBAR.ALL.CTA ;  /* 0x0000000000007992 */ /* 0x0009ec0000008000 */
[----:B----4-:R-:W4:Y:S01]  /*4460*/  FENCE.VIEW.ASYNC.S ;  /* 0x00000000000073c6 */ /* 0x010f220000000000 */
[----:B---3--:R-:W-:Y:S11]  /*4470*/  LOP3.LUT P0, RZ, R6, 0x1, RZ, 0xc0, !PT ;  /* 0x0000000106ff7812 */ /* 0x008ff6000780c0ff */
[----:B------:R-:W-:Y:S02]  /*4480*/  @!UPT UIADD3 URZ, UPT, UPT, URZ, URZ, URZ ;  /* 0x000000fffffff290 */ /* 0x000fe4000fffe0ff */
[----:B----4-:R-:W-:Y:S01]  /*4490*/  VOTEU.ANY UP2, P0 ;  /* 0x0000000000ff7886 */ /* 0x010fe20000040100 */
[----:B------:R-:W-:Y:S11]  /*44a0*/  PLOP3.LUT P0, PT, PT, PT, UP2, 0x80, 0x8 ;  /* 0x000000000008781c */ /* 0x000ff60003f0f028 */
[----:B------:R-:W-:Y:S02]  /*44b0*/  @!UPT UIADD3 URZ, UPT, UPT, URZ, URZ, URZ ;  /* 0x000000fffffff290 */ /* 0x000fe4000fffe0ff */
[----:B--2---:R-:W-:Y:S02]  /*44c0*/  @P0 SHF.R.U32.HI R0, RZ, 0x10, R5 ;  /* 0x00000010ff000819 */ /* 0x004fe40000011605 */
[----:B------:R-:W-:Y:S02]  /*44d0*/  @P0 MOV R2, R4 ;  /* 0x0000000400020202 */ /* 0x000fe40000000f00 */
[----:B------:R-:W-:Y:S01]  /*44e0*/  @P0 R2UR UR4, R0 ;  /* 0x00000000000402ca */ /* 0x000fe200000e0000 */
[----:B------:R-:W-:Y:S01]  /*44f0*/  VIADD R0, R8, 0xa0 ;  /* 0x000000a008007836 */ /* 0x000fe20000000000 */
[----:B------:R-:W-:Y:S02]  /*4500*/  @P0 LOP3.LUT R4, R5, 0xffff, RZ, 0xc0, !PT ;  /* 0x0000ffff05040812 */ /* 0x000fe400078ec0ff */
[----:B------:R-:W-:Y:S02]  /*4510*/  @P0 R2UR UR6, R2 ;  /* 0x00000000020602ca */ /* 0x000fe400000e0000 */
[----:B------:R-:W-:Y:S02]  /*4520*/  PRMT R0, RZ, 0x654, R0 ;  /* 0x00000654ff007816 */ /* 0x000fe40000000000 */
[----:B------:R-:W-:Y:S02]  /*4530*/  @P0 R2UR UR5, R4 ;  /* 0x00000000040502ca */ /* 0x000fe400000e0000 */
[----:B------:R2:W-:Y:S03]  /*4540*/  SYNCS.ARRIVE.TRANS64.RED.A1T0 RZ, [R0+URZ], RZ ;  /* 0x000000ff00ff79a7 */ /* 0x0005e600081004ff */
[----:B------:R-:W-:Y:S04]  /*4550*/  @UP2 UMOV UR29, UR4 ;  /* 0x00000004001d2c82 */ /* 0x000fe80008000000 */
[----:B------:R-:W-:Y:S04]  /*4560*/  @UP2 UMOV UR14, UR6 ;  /* 0x00000006000e2c82 */ /* 0x000fe80008000000 */
[----:B------:R-:W-:Y:S01]  /*4570*/  @UP2 UMOV UR13, UR5 ;  /* 0x00000005000d2c82 */ /* 0x000fe20008000000 */
[----:B------:R-:W-:Y:S05]  /*4580*/  BRA.U !UP0, `(.L_x_76) ;  /* 0x0000000108c07547 */ /* 0x000fea000b800000 */
[----:B------:R-:W-:Y:S02]  /*4590*/  UIMAD.WIDE.U32 UR18, UR13, UR51, URZ ;  /* 0x000000330d1272a5 */ /* 0x000fe4000f8e00ff */
[----:B------:R-:W-:Y:S02]  /*45a0*/  UP2UR UR16, UPR, URZ, 0x4 ;  /* 0x00000004ff107883 */ /* 0x000fe40008000000 */
[----:B------:R-:W-:Y:S02]  /*45b0*/  UISETP.NE.AND UP2, UPT, UR50, 0x1, UPT ;  /* 0x000000013200788c */ /* 0x000fe4000bf45270 */
[----:B------:R-:W-:Y:S02]  /*45c0*/  UIMAD.WIDE.U32 UR26, UR14, UR48, URZ ;  /* 0x000000300e1a72a5 */ /* 0x000fe4000f8e00ff */
[----:B------:R-:W-:Y:S02]  /*45d0*/  USEL UR4, UR37, UR41, !UP2 ;  /* 0x0000002925047287 */ /* 0x000fe4000d000000 */
[----:B------:R-:W-:Y:S02]  /*45e0*/  UISETP.NE.AND UP0, UPT, UR15, 0x1, UPT ;  /* 0x000000010f00788c */ /* 0x000fe4000bf05270 */
[----:B------:R-:W-:Y:S02]  /*45f0*/  UP2UR UR20, UPR, URZ, 0x2 ;  /* 0x00000002ff147883 */ /* 0x000fe40008000000 */
[----:B------:R-:W-:Y:S02]  /*4600*/  UISETP.NE.AND UP1, UPT, UR42, 0x1, UPT ;  /* 0x000000012a00788c */ /* 0x000fe4000bf25270 */
[----:B-1----:R-:W-:Y:S02]  /*4610*/  UIMAD.WIDE.U32 UR8, UR4, UR22, URZ ;  /* 0x00000016040872a5 */ /* 0x002fe4000f8e00ff */
[----:B------:R-:W-:Y:S01]  /*4620*/  USEL UR7, UR38, UR43, !UP0 ;  /* 0x0000002b26077287 */ /* 0x000fe2000c000000 */
[----:B------:R-:W-:Y:S02]  /*4630*/  UMOV UR5, UR19 ;  /* 0x0000001300057c82 */ /* 0x000fe40008000000 */
[----:B------:R-:W-:Y:S02]  /*4640*/  USHF.R.U32.HI UR6, URZ, UR44, UR5 ;  /* 0x0000002cff067299 */ /* 0x000fe40008011605 */
[----:B------:R-:W-:Y:S02]  /*4650*/  UIMAD.WIDE.U32 UR10, UR7, UR22, URZ ;  /* 0x00000016070a72a5 */ /* 0x000fe4000f8e00ff */
[----:B------:R-:W-:Y:S02]  /*4660*/  USEL UR6, UR13, UR6, !UP2 ;  /* 0x000000060d067287 */ /* 0x000fe4000d000000 */
[----:B------:R-:W-:Y:S01]  /*4670*/  UISETP.NE.AND UP2, UPT, UR16, URZ, UPT ;  /* 0x000000ff1000728c */ /* 0x000fe2000bf45270 */
[----:B------:R-:W-:Y:S02]  /*4680*/  UMOV UR5, UR27 ;  /* 0x0000001b00057c82 */ /* 0x000fe40008000000 */
[----:B------:R-:W-:Y:S03]  /*4690*/  USHF.R.U32.HI UR12, URZ, UR49, UR5 ;  /* 0x00000031ff0c7299 */ /* 0x000fe60008011605 */
[----:B------:R-:W-:Y:S02]  /*46a0*/  UMOV UR5, UR9 ;  /* 0x0000000900057c82 */ /* 0x000fe40008000000 */
[----:B------:R-:W-:Y:S03]  /*46b0*/  @UP1 USHF.R.U32.HI UR4, URZ, UR23, UR5 ;  /* 0x00000017ff041299 */ /* 0x000fe60008011605 */
[----:B------:R-:W-:Y:S01]  /*46c0*/  UMOV UR5, UR11 ;  /* 0x0000000b00057c82 */ /* 0x000fe20008000000 */
[----:B------:R-:W-:Y:S02]  /*46d0*/  UIMAD UR4, UR42, UR4, URZ ;  /* 0x000000042a0472a4 */ /* 0x000fe4000f8e02ff */
[----:B------:R-:W-:Y:S02]  /*46e0*/  @UP1 USHF.R.U32.HI UR7, URZ, UR23, UR5 ;  /* 0x00000017ff071299 */ /* 0x000fe40008011605 */
[----:B------:R-:W-:Y:S02]  /*46f0*/  USEL UR5, UR14, UR12, !UP0 ;  /* 0x0000000c0e057287 */ /* 0x000fe4000c000000 */
[----:B------:R-:W-:Y:S02]  /*4700*/  UIMAD.WIDE.U32 UR10, UR6, UR22, URZ ;  /* 0x00000016060a72a5 */ /* 0x000fe4000f8e00ff */
[----:B------:R-:W-:Y:S02]  /*4710*/  UIMAD UR8, UR42, UR7, URZ ;  /* 0x000000072a0872a4 */ /* 0x000fe4000f8e02ff */
[----:B------:R-:W-:Y:S03]  /*4720*/  UISETP.GE.AND UP0, UPT, UR6, UR4, UPT ;  /* 0x000000040600728c */ /* 0x000fe6000bf06270 */
[----:B------:R-:W-:Y:S01]  /*4730*/  UMOV UR4, UR11 ;  /* 0x0000000b00047c82 */ /* 0x000fe20008000000 */
[----:B------:R-:W-:Y:S02]  /*4740*/  UISETP.GE.OR UP0, UPT, UR5, UR8, UP0 ;  /* 0x000000080500728c */ /* 0x000fe40008706670 */
[----:B------:R-:W-:Y:S02]  /*4750*/  USHF.R.U32.HI UR4, URZ, UR23, UR4 ;  /* 0x00000017ff047299 */ /* 0x000fe40008011604 */
[----:B------:R-:W-:Y:S02]  /*4760*/  UIMAD.WIDE.U32 UR8, UR5, UR22, URZ ;  /* 0x00000016050872a5 */ /* 0x000fe4000f8e00ff */
[----:B------:R-:W-:Y:S04]  /*4770*/  USEL UR10, UR6, UR4, !UP1 ;  /* 0x00000004060a7287 */ /* 0x000fe8000c800000 */
[----:B------:R-:W-:Y:S01]  /*4780*/  UIADD3 UR11, UPT, UPT, -UR10, URZ, URZ ;  /* 0x000000ff0a0b7290 */ /* 0x000fe2000fffe1ff */
[----:B------:R-:W-:Y:S02]  /*4790*/  @!UP0 UMOV UR4, UR9 ;  /* 0x0000000900048c82 */ /* 0x000fe40008000000 */
[----:B------:R-:W-:Y:S02]  /*47a0*/  @!UP0 USHF.R.U32.HI UR4, URZ, UR23, UR4 ;  /* 0x00000017ff048299 */ /* 0x000fe40008011604 */
[----:B------:R-:W-:Y:S02]  /*47b0*/  UIMAD UR8, UR42, UR11, UR6 ;  /* 0x0000000b2a0872a4 */ /* 0x000fe4000f8e0206 */
[----:B------:R-:W-:Y:S02]  /*47c0*/  @!UP0 USEL UR4, UR5, UR4, !UP1 ;  /* 0x0000000405048287 */ /* 0x000fe4000c800000 */
[----:B------:R-:W-:Y:S02]  /*47d0*/  UISETP.NE.AND UP1, UPT, UR20, URZ, UPT ;  /* 0x000000ff1400728c */ /* 0x000fe4000bf25270 */
[----:B------:R-:W-:Y:S02]  /*47e0*/  @!UP0 UIMAD UR8, UR7, UR8, UR4 ;  /* 0x00000008070882a4 */ /* 0x000fe4000f8e0204 */
[----:B------:R-:W-:Y:S02]  /*47f0*/  @!UP0 UIADD3 UR9, UPT, UPT, UR10, -UR4, URZ ;  /* 0x800000040a098290 */ /* 0x000fe4000fffe0ff */
[----:B------:R-:W-:Y:S02]  /*4800*/  UIADD3 UR4, UPT, UPT, -UR5, URZ, URZ ;  /* 0x000000ff05047290 */ /* 0x000fe4000fffe1ff */
[----:B------:R-:W-:Y:S02]  /*4810*/  UIADD3 UR7, UPT, UPT, -UR6, URZ, URZ ;  /* 0x000000ff06077290 */ /* 0x000fe4000fffe1ff */
[----:B------:R-:W-:Y:S02]  /*4820*/  @!UP0 UIMAD UR6, UR9, UR42, UR5 ;  /* 0x0000002a090682a4 */ /* 0x000fe4000f8e0205 */
[----:B------:R-:W-:Y:S02]  /*4830*/  UIMAD UR14, UR15, UR4, UR14 ;  /* 0x000000040f0e72a4 */ /* 0x000fe4000f8e020e */
[----:B------:R-:W-:Y:S01]  /*4840*/  UIMAD UR13, UR50, UR7, UR13 ;  /* 0x00000007320d72a4 */ /* 0x000fe2000f8e020d */
[----:B------:R-:W-:Y:S02]  /*4850*/  @!UP0 UMOV UR5, UR8 ;  /* 0x0000000800058c82 */ /* 0x000fe40008000000 */
[----:B------:R-:W-:Y:S02]  /*4860*/  UIMAD UR14, UR5, UR15, UR14 ;  /* 0x0000000f050e72a4 */ /* 0x000fe4000f8e020e */
[----:B------:R-:W-:Y:S11]  /*4870*/  UIMAD UR13, UR6, UR50, UR13 ;  /* 0x00000032060d72a4 */ /* 0x000ff6000f8e020d */
[----:B------:R-:W-:Y:S01]  /*4880*/  @!UPT UIADD3 URZ, UPT, UPT, URZ, URZ, URZ ;  /* 0x000000fffffff290 */ /* 0x000fe2000fffe0ff */
.L_x_76:
[----:B------:R-:W3:Y:S01]  /*4890*/  @!UP3 LDCU.128 UR8, c[0x0][0xb10] ;  /* 0x00016200ff08b7ac */ /* 0x000ee20008000c00 */
[----:B------:R-:W-:Y:S02]  /*48a0*/  ISETP.NE.U32.AND P0, PT, RZ, UR30, PT ;  /* 0x0000001eff007c0c */ /* 0x000fe4000bf05070 */
[----:B------:R-:W-:Y:S02]  /*48b0*/  SHF.L.U32 R4, R11, 0x1f, RZ ;  /* 0x0000001f0b047819 */ /* 0x000fe400000006ff */
[----:B------:R-:W-:Y:S01]  /*48c0*/  ISETP.NE.AND.EX P0, PT, RZ, UR31, PT, P0 ;  /* 0x0000001fff007c0c */ /* 0x000fe2000bf05300 */
[----:B------:R-:W4:Y:S01]  /*48d0*/  @!UP3 LDCU UR5, c[0x0][0xb0c] ;  /* 0x00016180ff05b7ac */ /* 0x000f220008000800 */
[----:B------:R-:W-:Y:S02]  /*48e0*/  USHF.L.U32 UR35, UR24, 0x6, URZ ;  /* 0x0000000618237899 */ /* 0x000fe400080006ff */
[----:B------:R-:W-:Y:S02]  /*48f0*/  USHF.L.U32 UR34, UR28, 0x7, URZ ;  /* 0x000000071c227899 */ /* 0x000fe400080006ff */
[----:B---3--:R-:W-:Y:S07]  /*4900*/  UIMAD.WIDE.U32 UR6, UR14, UR8, URZ ;  /* 0x000000080e0672a5 */ /* 0x008fee000f8e00ff */
[----:B------:R-:W-:Y:S01]  /*4910*/  @!UP3 UMOV UR4, UR7 ;  /* 0x000000070004bc82 */ /* 0x000fe20008000000 */
[----:B----4-:R-:W-:Y:S02]  /*4920*/  @!UP3 UISETP.NE.AND UP0, UPT, UR5, 0x1, UPT ;  /* 0x000000010500b88c */ /* 0x010fe4000bf05270 */
[----:B------:R-:W-:Y:S02]  /*4930*/  @!UP3 USHF.R.U32.HI UR4, URZ, UR9, UR4 ;  /* 0x00000009ff04b299 */ /* 0x000fe40008011604 */
[----:B------:R-:W-:Y:S02]  /*4940*/  UIMAD.WIDE.U32 UR6, UR13, UR11, URZ ;  /* 0x0000000b0d0672a5 */ /* 0x000fe4000f8e00ff */
[----:B------:R-:W-:Y:S02]  /*4950*/  @!UP3 USEL UR8, UR14, UR4, !UP0 ;  /* 0x000000040e08b287 */ /* 0x000fe4000c000000 */
[----:B------:R-:W-:Y:S03]  /*4960*/  @!UP3 UISETP.NE.AND UP0, UPT, UR10, 0x1, UPT ;  /* 0x000000010a00b88c */ /* 0x000fe6000bf05270 */
[----:B------:R-:W-:Y:S02]  /*4970*/  @!UP3 UMOV UR6, UR7 ;  /* 0x000000070006bc82 */ /* 0x000fe40008000000 */
[----:B------:R-:W3:Y:S02]  /*4980*/  @!UP3 LDCU UR4, c[0x0][0xb20] ;  /* 0x00016400ff04b7ac */ /* 0x000ee40008000800 */
[----:B---3--:R-:W-:Y:S04]  /*4990*/  @!UP3 USHF.R.U32.HI UR6, URZ, UR4, UR6 ;  /* 0x00000004ff06b299 */ /* 0x008fe80008011606 */
[----:B------:R-:W-:Y:S04]  /*49a0*/  @!UP3 USEL UR6, UR13, UR6, !UP0 ;  /* 0x000000060d06b287 */ /* 0x000fe8000c000000 */
[----:B------:R-:W-:Y:S02]  /*49b0*/  @!UP3 UIADD3 UR4, UPT, UPT, -UR8, UR6, URZ ;  /* 0x000000060804b290 */ /* 0x000fe4000fffe1ff */
[----:B------:R-:W-:Y:S02]  /*49c0*/  @!UP3 UIADD3 UR6, UPT, UPT, UR8, -UR6, URZ ;  /* 0x800000060806b290 */ /* 0x000fe4000fffe0ff */
[----:B------:R-:W-:Y:S02]  /*49d0*/  @!UP3 UIMAD UR14, UR4, UR5, UR14 ;  /* 0x00000005040eb2a4 */ /* 0x000fe4000f8e020e */
[----:B------:R-:W-:Y:S01]  /*49e0*/  @!UP3 UIMAD UR13, UR6, UR10, UR13 ;  /* 0x0000000a060db2a4 */ /* 0x000fe2000f8e020d */
[----:B------:R-:W-:Y:S11]  /*49f0*/  BRA.U UP4, `(.L_x_77) ;  /* 0x0000000104107547 */ /* 0x000ff6000b800000 */
[----:B------:R-:W-:Y:S04]  /*4a00*/  MOV R2, UR39 ;  /* 0x0000002700027c02 */ /* 0x000fe80008000f00 */
[----:B------:R-:W-:Y:S04]  /*4a10*/  SHF.L.U32 R2, R2, 0x1f, RZ ;  /* 0x0000001f02027819 */ /* 0x000fe800000006ff */
[----:B------:R-:W3:Y:S02]  /*4a20*/  SYNCS.PHASECHK.TRANS64.TRYWAIT P1, [UR21+0x88], R2 ;  /* 0x00008802ff0075a7 */ /* 0x000ee40008021115 */
[----:B---3--:R-:W-:Y:S05]  /*4a30*/  @!P1 BRA `(.L_x_78) ;  /* 0x00000044006c9947 */ /* 0x008fea0003800000 */
.L_x_77:
[----:B------:R-:W-:Y:S05]  /*4a40*/  BRA.U !UP6, `(.L_x_79) ;  /* 0x000000010e387547 */ /* 0x000fea000b800000 */
[----:B------:R-:W-:Y:S01]  /*4a50*/  UPLOP3.LUT UP1, UPT, UPT, UPT, UP5, 0x80, 0x8 ;  /* 0x000000000008789c */ /* 0x000fe20003f2f050 */
[----:B--2---:R-:W-:Y:S01]  /*4a60*/  HFMA2 R0, -RZ, RZ, 0, 5.9604644775390625e-08 ;  /* 0x00000001ff007431 */ /* 0x004fe200000001ff */
[----:B------:R-:W2:Y:S01]  /*4a70*/  LDCU.64 UR8, c[0x0][0x358] ;  /* 0x00006b00ff0877ac */ /* 0x000ea20008000a00 */
[----:B------:R-:W-:Y:S03]  /*4a80*/  IMAD.MOV.U32 R45, RZ, RZ, 0x1 ;  /* 0x00000001ff2d7424 */ /* 0x000fe600078e00ff */
[----:B------:R-:W-:Y:S05]  /*4a90*/  PLOP3.LUT P1, PT, PT, PT, UP1, 0x80, 0x8 ;  /* 0x000000000008781c */ /* 0x000fea0003f2f018 */
[----:B------:R-:W3:Y:S01]  /*4aa0*/  @UP1 LDCU.64 UR4, c[0x0][0x888] ;  /* 0x00011100ff0417ac */ /* 0x000ee20008000a00 */
[----:B------:R-:W-:Y:S07]  /*4ab0*/  @UP1 UIMAD UR6, UR36, UR30, URZ ;  /* 0x0000001e240612a4 */ /* 0x000fee000f8e02ff */
[----:B------:R-:W-:Y:S01]  /*4ac0*/  @!P1 PRMT R45, R0, 0x7610, R45 ;  /* 0x00007610002d9816 */ /* 0x000fe2000000002d */
[----:B---3--:R-:W-:Y:S06]  /*4ad0*/  @UP1 UIMAD.WIDE UR4, UR6, 0x4, UR4 ;  /* 0x00000004060418a5 */ /* 0x008fec000f8e0204 */
[----:B------:R-:W-:Y:S01]  /*4ae0*/  IMAD.U32 R6, RZ, RZ, UR4 ;  /* 0x00000004ff067e24 */ /* 0x000fe2000f8e00ff */
[----:B------:R-:W-:Y:S04]  /*4af0*/  MOV R7, UR5 ;  /* 0x0000000500077c02 */ /* 0x000fe80008000f00 */
[----:B------:R-:W3:Y:S01]  /*4b00*/  @!UP1 LDCU UR4, c[0x0][0x880] ;  /* 0x00011000ff0497ac */ /* 0x000ee20008000800 */
[----:B--2--5:R4:W5:Y:S02]  /*4b10*/  @P1 LDG.E R27, desc[UR8][R6.64] ;  /* 0x00000008061b1981 */ /* 0x024964000c1e1900 */
[----:B---34-:R-:W-:Y:S07]  /*4b20*/  @!P1 IMAD.U32 R27, RZ, RZ, UR4 ;  /* 0x00000004ff1b9e24 */ /* 0x018fee000f8e00ff */
.L_x_79:
[----:B-----5:R-:W-:Y:S01]  /*4b30*/  @!P0 FSETP.EQ.AND P2, PT, R27, RZ, PT ;  /* 0x000000ff1b00820b */ /* 0x020fe20003f42000 */
[----:B------:R-:W-:Y:S01]  /*4b40*/  @!UPT UIADD3 URZ, UPT, UPT, URZ, URZ, URZ ;  /* 0x000000fffffff290 */ /* 0x000fe2000fffe0ff */
[----:B------:R-:W-:Y:S11]  /*4b50*/  @!P0 BRA `(.L_x_80) ;  /* 0x0000000000148947 */ /* 0x000ff60003800000 */
[----:B------:R-:W-:Y:S02]  /*4b60*/  LOP3.LUT P0, RZ, R45, 0xff, RZ, 0xc0, !PT ;  /* 0x000000ff2dff7812 */ /* 0x000fe4000780c0ff */
[----:B------:R-:W-:Y:S04]  /*4b70*/  PLOP3.LUT P2, PT, PT, PT, UP1, 0x80, 0x8 ;  /* 0x000000000008781c */ /* 0x000fe80003f4f018 */
[----:B------:R-:W-:Y:S07]  /*4b80*/  PLOP3.LUT P2, PT, P2, PT, PT, 0x8, 0x80 ;  /* 0x000000000080781c */ /* 0x000fee000174e170 */
[----:B------:R-:W-:Y:S11]  /*4b90*/  @P0 FSETP.EQ.AND P2, PT, R27, RZ, PT ;  /* 0x000000ff1b00020b */ /* 0x000ff60003f42000 */
[----:B------:R-:W-:Y:S02]  /*4ba0*/  @!UPT UIADD3 URZ, UPT, UPT, URZ, URZ, URZ ;  /* 0x000000fffffff290 */ /* 0x000fe4000fffe0ff */
.L_x_80:
[----:B------:R-:W3:Y:S01]  /*4bb0*/  SYNCS.PHASECHK.TRANS64.TRYWAIT P0, [UR21+0x60], R4 ;  /* 0x00006004ff0075a7 */ /* 0x000ee20008001115 */
[----:B------:R-:W-:Y:S04]  /*4bc0*/  ELECT P1, URZ, PT ;  /* 0x0000000000ff782f */ /* 0x000fe80003820000 */
[----:B------:R-:W-:Y:S01]  /*4bd0*/  PLOP3.LUT P1, PT, P2, P1, PT, 0xf2, 0x2f ;  /* 0x00000000002f781c */ /* 0x000fe20001723e72 */
[----:B------:R-:W-:Y:S01]  /*4be0*/  @!UPT UIADD3 URZ, UPT, UPT, URZ, URZ, URZ ;  /* 0x000000fffffff290 */ /* 0x000fe2000fffe0ff */
[----:B---3--:R-:W-:Y:S11]  /*4bf0*/  @!P0 BRA `(.L_x_81) ;  /* 0x0000004400148947 */ /* 0x008ff60003800000 */
.L_x_168:
[----:B--2---:R-:W-:Y:S01]  /*4c00*/  @!P1 IADD3 R2, P0, PT, R12, 0x580, RZ ;  /* 0x000005800c029810 */ /* 0x004fe20007f1e0ff */
[----:B------:R-:W-:Y:S01]  /*4c10*/  VOTEU.ALL UP0, P1 ;  /* 0x0000000000ff7886 */ /* 0x000fe20000800000 */
[----:B------:R-:W-:Y:S01]  /*4c20*/  UMOV UR6, 0x0 ;  /* 0x0000000000067882 */ /* 0x000fe20000000000 */
[----:B------:R-:W-:Y:S01]  /*4c30*/  UMOV UR7, 0x10000000 ;  /* 0x1000000000077882 */ /* 0x000fe20000000000 */
[----:B------:R-:W-:Y:S01]  /*4c40*/  @!P1 R2UR UR5, R2 ;  /* 0x00000000020592ca */ /* 0x000fe200000e0000 */
[----:B------:R-:W-:Y:S01]  /*4c50*/  @!P1 IMAD.X R0, RZ, RZ, R13, P0 ;  /* 0x000000ffff009224 */ /* 0x000fe200000e060d */
[----:B------:R-:W-:Y:S01]  /*4c60*/  @!UP0 UIADD3 UR32, UPT, UPT, UR21, 0x200, URZ ;  /* 0x0000020015208890 */ /* 0x000fe2000fffe0ff */
[----:B------:R-:W-:Y:S03]  /*4c70*/  VOTEU.ALL UP0, P1 ;  /* 0x0000000000ff7886 */ /* 0x000fe60000800000 */
[----:B------:R-:W-:Y:S01]  /*4c80*/  @!P1 R2UR UR4, R0 ;  /* 0x00000000000492ca */ /* 0x000fe200000e0000 */
[----:B------:R-:W-:Y:S06]  /*4c90*/  @!P1 IMAD.MOV.U32 R0, RZ, RZ, 0x1000 ;  /* 0x00001000ff009424 */ /* 0x000fec00078e00ff */
[----:B------:R-:W-:Y:S06]  /*4ca0*/  IMAD.U32 R6, RZ, RZ, UR5 ;  /* 0x00000005ff067e24 */ /* 0x000fec000f8e00ff */
[----:B------:R-:W-:Y:S01]  /*4cb0*/  IMAD.U32 R7, RZ, RZ, UR4 ;  /* 0x00000004ff077e24 */ /* 0x000fe2000f8e00ff */
[----:B------:R-:W-:Y:S04]  /*4cc0*/  @!P1 R2UR UR4, R6 ;  /* 0x00000000060492ca */ /* 0x000fe800000e0000 */
[----:B------:R-:W-:Y:S11]  /*4cd0*/  @!P1 R2UR UR5, R7 ;  /* 0x00000000070592ca */ /* 0x000ff600000e0000 */
[----:B------:R-:W-:Y:S02]  /*4ce0*/  @!UPT UIADD3 URZ, UPT, UPT, URZ, URZ, URZ ;  /* 0x000000fffffff290 */ /* 0x000fe4000fffe0ff */
[----:B------:R2:W-:Y:S01]  /*4cf0*/  @!UP0 UTMALDG.3D [UR32], [UR4], desc[UR6] ;  /* 0x00000620040085b4 */ /* 0x0005e20008011000 */
[----:B------:R3:W-:Y:S01]  /*4d00*/  @!P1 SYNCS.ARRIVE.TRANS64.RED.A0TR RZ, [UR21+0x40], R0 ;  /* 0x00004000ffff99a7 */ /* 0x0007e20008300415 */
[----:B--2---:R-:W-:Y:S09]  /*4d10*/  UPRMT UR4, UR47, 0x654, UR33 ;  /* 0x000006542f047896 */ /* 0x004ff20008000021 */
[----:B------:R-:W-:Y:S01]  /*4d20*/  SYNCS.ARRIVE.TRANS64.RED.A1T0 RZ, [UR4], RZ ;  /* 0x000000ffffff79a7 */ /* 0x000fe20008100404 */
[----:B------:R-:W2:Y:S02]  /*4d30*/  SYNCS.PHASECHK.TRANS64.TRYWAIT P0, [UR21+0x68], R4 ;  /* 0x00006804ff0075a7 */ /* 0x000ea40008001115 */
[----:B--23--:R-:W-:Y:S05]  /*4d40*/  @!P0 BRA `(.L_x_82) ;  /* 0x0000004000d88947 */ /* 0x00cfea0003800000 */
.L_x_170:
[----:B------:R-:W-:Y:S01]  /*4d50*/  @!P1 IADD3 R2, P0, PT, R12, 0x580, RZ ;  /* 0x000005800c029810 */ /* 0x000fe20007f1e0ff */
[----:B------:R-:W-:Y:S01]  /*4d60*/  VOTEU.ALL UP0, P1 ;  /* 0x0000000000ff7886 */ /* 0x000fe20000800000 */
[----:B------:R-:W-:Y:S01]  /*4d70*/  UMOV UR6, 0x0 ;  /* 0x0000000000067882 */ /* 0x000fe20000000000 */
[----:B------:R-:W-:Y:S01]  /*4d80*/  UMOV UR7, 0x10000000 ;  /* 0x1000000000077882 */ /* 0x000fe20000000000 */
[----:B------:R-:W-:Y:S01]  /*4d90*/  @!P1 R2UR UR5, R2 ;  /* 0x00000000020592ca */ /* 0x000fe200000e0000 */
[----:B--2---:R-:W-:Y:S01]  /*4da0*/  @!P1 IMAD.X R0, RZ, RZ, R13, P0 ;  /* 0x000000ffff009224 */ /* 0x004fe200000e060d */
[----:B------:R-:W-:Y:S02]  /*4db0*/  @!UP0 UIADD3 UR26, UPT, UPT, UR34, 0x20, URZ ;  /* 0x00000020221a8890 */ /* 0x000fe4000fffe0ff */
[----:B------:R-:W-:Y:S02]  /*4dc0*/  @!UP0 UIADD3 UR24, UPT, UPT, UR21, 0x1200, URZ ;  /* 0x0000120015188890 */ /* 0x000fe4000fffe0ff */
[----:B------:R-:W-:Y:S01]  /*4dd0*/  @!P1 R2UR UR4, R0 ;  /* 0x00000000000492ca */ /* 0x000fe200000e0000 */
[----:B------:R-:W-:Y:S01]  /*4de0*/  VOTEU.ALL UP0, P1 ;  /* 0x0000000000ff7886 */ /* 0x000fe20000800000 */
[----:B------:R-:W-:Y:S01]  /*4df0*/  UMOV UR27, UR35 ;  /* 0x00000023001b7c82 */ /* 0x000fe20008000000 */
[----:B------:R-:W-:Y:S01]  /*4e00*/  UMOV UR28, UR36 ;  /* 0x00000024001c7c82 */ /* 0x000fe20008000000 */
[----:B------:R-:W-:Y:S03]  /*4e10*/  @!P1 IMAD.MOV.U32 R0, RZ, RZ, 0x1000 ;  /* 0x00001000ff009424 */ /* 0x000fe600078e00ff */
        /* <DEDUP_REMOVED lines=11> */
.L_x_172:
[----:B------:R-:W-:Y:S01]  /*4ed0*/  @!P1 IADD3 R2, P0, PT, R12, 0x580, RZ ;  /* 0x000005800c029810 */ /* 0x000fe20007f1e0ff */
[----:B------:R-:W-:Y:S01]  /*4ee0*/  VOTEU.ALL UP0, P1 ;  /* 0x0000000000ff7886 */ /* 0x000fe20000800000 */
[----:B------:R-:W-:Y:S01]  /*4ef0*/  UMOV UR6, 0x0 ;  /* 0x0000000000067882 */ /* 0x000fe20000000000 */
[----:B------:R-:W-:Y:S01]  /*4f00*/  UMOV UR7, 0x10000000 ;  /* 0x1000000000077882 */ /* 0x000fe20000000000 */
[----:B------:R-:W-:Y:S01]  /*4f10*/  @!P1 R2UR UR5, R2 ;  /* 0x00000000020592ca */ /* 0x000fe200000e0000 */
[----:B--2---:R-:W-:Y:S01]  /*4f20*/  @!P1 IMAD.X R0, RZ, RZ, R13, P0 ;  /* 0x000000ffff009224 */ /* 0x004fe200000e060d */
[----:B------:R-:W-:Y:S01]  /*4f30*/  @!UP0 UIADD3 UR18, UPT, UPT, UR34, 0x40, URZ ;  /* 0x0000004022128890 */ /* 0x000fe2000fffe0ff */
[----:B------:R-:W-:Y:S01]  /*4f40*/  VIADD R10, R10, 0x1 ;  /* 0x000000010a0a7836 */ /* 0x000fe20000000000 */
        /* <DEDUP_REMOVED lines=17> */
.L_x_174:
[----:B------:R-:W-:Y:S01]  /*5060*/  @!P1 IADD3 R2, P0, PT, R12, 0x580, RZ ;  /* 0x000005800c029810 */ /* 0x000fe20007f1e0ff */
[----:B------:R-:W-:Y:S01]  /*5070*/  VOTEU.ALL UP0, P1 ;  /* 0x0000000000ff7886 */ /* 0x000fe20000800000 */
[----:B------:R-:W-:Y:S01]  /*5080*/  UMOV UR6, 0x0 ;  /* 0x0000000000067882 */ /* 0x000fe20000000000 */
[----:B------:R-:W-:Y:S01]  /*5090*/  UMOV UR7, 0x10000000 ;  /* 0x1000000000077882 */ /* 0x000fe20000000000 */
[----:B------:R-:W-:Y:S01]  /*50a0*/  @!P1 R2UR UR5, R2 ;  /* 0x00000000020592ca */ /* 0x000fe200000e0000 */
[----:B--2---:R-:W-:Y:S01]  /*50b0*/  @!P1 IMAD.X R0, RZ, RZ, R13, P0 ;  /* 0x000000ffff009224 */ /* 0x004fe200000e060d */
[----:B------:R-:W-:Y:S01]  /*50c0*/  @!UP0 UIADD3 UR10, UPT, UPT, UR34, 0x60, URZ ;  /* 0x00000060220a8890 */ /* 0x000fe2000fffe0ff */
[----:B------:R-:W-:Y:S01]  /*50d0*/  R2UR UR16, R47 ;  /* 0x000000002f1072ca */ /* 0x000fe200000e0000 */
[----:B------:R-:W-:Y:S01]  /*50e0*/  @!UP0 UIADD3 UR8, UPT, UPT, UR21, 0x3200, URZ ;  /* 0x0000320015088890 */ /* 0x000fe2000fffe0ff */
[----:B------:R-:W-:Y:S01]  /*50f0*/  ISETP.NE.AND P0, PT, R10, 0x2, PT ;  /* 0x000000020a00780c */ /* 0x000fe20003f05270 */
[----:B------:R-:W-:Y:S01]  /*5100*/  @!UP0 UIADD3 UR9, UPT, UPT, UR21, 0x58, URZ ;  /* 0x0000005815098890 */ /* 0x000fe2000fffe0ff */
[----:B------:R-:W-:Y:S01]  /*5110*/  @!P1 R2UR UR4, R0 ;  /* 0x00000000000492ca */ /* 0x000fe200000e0000 */
[----:B------:R-:W-:Y:S01]  /*5120*/  VOTEU.ALL UP0, P1 ;  /* 0x0000000000ff7886 */ /* 0x000fe20000800000 */
[----:B------:R-:W-:Y:S01]  /*5130*/  UMOV UR11, UR35 ;  /* 0x00000023000b7c82 */ /* 0x000fe20008000000 */
[----:B------:R-:W-:Y:S01]  /*5140*/  UMOV UR12, UR36 ;  /* 0x00000024000c7c82 */ /* 0x000fe20008000000 */
[----:B------:R-:W-:Y:S01]  /*5150*/  SEL R0, RZ, 0x1, P0 ;  /* 0x00000001ff007807 */ /* 0x000fe20000000000 */
[----:B------:R-:W-:Y:S01]  /*5160*/  UIADD3 UR28, UPT, UPT, UR13, UR63, URZ ;  /* 0x0000003f0d1c7290 */ /* 0x000fe2000fffe0ff */
[----:B------:R-:W-:Y:S01]  /*5170*/  IMAD.U32 R4, RZ, RZ, UR5 ;  /* 0x00000005ff047e24 */ /* 0x000fe2000f8e00ff */
[----:B------:R-:W-:Y:S01]  /*5180*/  LOP3.LUT R11, R11, 0x1, RZ, 0x3c, !PT ;  /* 0x000000010b0b7812 */ /* 0x000fe200078e3cff */
[----:B------:R-:W-:Y:S01]  /*5190*/  UMOV UR36, UR29 ;  /* 0x0000001d00247c82 */ /* 0x000fe20008000000 */
[----:B------:R-:W-:Y:S01]  /*51a0*/  LOP3.LUT R9, R9, R0, RZ, 0x3c, !PT ;  /* 0x0000000009097212 */ /* 0x000fe200078e3cff */
[----:B------:R-:W-:Y:S01]  /*51b0*/  UIADD3 UR24, UPT, UPT, UR14, UR16, URZ ;  /* 0x000000100e187290 */ /* 0x000fe2000fffe0ff */
[----:B------:R-:W-:Y:S01]  /*51c0*/  SEL R10, R10, RZ, P0 ;  /* 0x000000ff0a0a7207 */ /* 0x000fe20000000000 */
[----:B------:R-:W-:Y:S01]  /*51d0*/  UPLOP3.LUT UP4, UPT, UPT, UPT, UPT, 0x80, 0x8 ;  /* 0x000000000008789c */ /* 0x000fe20003f8f070 */
[----:B------:R-:W-:Y:S01]  /*51e0*/  IMAD.U32 R5, RZ, RZ, UR4 ;  /* 0x00000004ff057e24 */ /* 0x000fe2000f8e00ff */
[----:B------:R-:W-:Y:S04]  /*51f0*/  @!P1 R2UR UR4, R4 ;  /* 0x00000000040492ca */ /* 0x000fe800000e0000 */
[----:B------:R-:W-:Y:S11]  /*5200*/  @!P1 R2UR UR5, R5 ;  /* 0x00000000050592ca */ /* 0x000ff600000e0000 */
[----:B------:R-:W-:Y:S02]  /*5210*/  @!UPT UIADD3 URZ, UPT, UPT, URZ, URZ, URZ ;  /* 0x000000fffffff290 */ /* 0x000fe4000fffe0ff */
[----:B------:R2:W-:Y:S01]  /*5220*/  @!UP0 UTMALDG.3D [UR8], [UR4], desc[UR6] ;  /* 0x00000608040085b4 */ /* 0x0005e20008011000 */
[----:B------:R2:W-:Y:S01]  /*5230*/  @!P1 SYNCS.ARRIVE.TRANS64.RED.A0TR RZ, [UR21+0x58], R3 ;  /* 0x00005803ffff99a7 */ /* 0x0005e20008300415 */
[----:B------:R-:W-:Y:S01]  /*5240*/  SYNCS.ARRIVE.TRANS64.RED.A1T0 RZ, [UR40], RZ ;  /* 0x000000ffffff79a7 */ /* 0x000fe20008100428 */
[----:B------:R-:W-:Y:S05]  /*5250*/  BRA.U UP2, `(.L_x_85) ;  /* 0xfffffff102507547 */ /* 0x000fea000b83ffff */
[----:B------:R-:W-:-:S04]  /*5260*/  SHF.L.U32 R2, R11, 0x1f, RZ ;  /* 0x0000001f0b027819 */ /* 0x000fc800000006ff */
[----:B------:R-:W3:Y:S02]  /*5270*/  SYNCS.PHASECHK.TRANS64.TRYWAIT P0, [UR21+0x60], R2 ;  /* 0x00006002ff0075a7 */ /* 0x000ee40008001115 */
[----:B---3--:R-:W-:Y:S05]  /*5280*/  @!P0 BRA `(.L_x_86) ;  /* 0x0000003c00d08947 */ /* 0x008fea0003800000 */
.L_x_176:
[----:B------:R-:W4:Y:S02]  /*5290*/  SYNCS.PHASECHK.TRANS64.TRYWAIT P0, [UR21+0x68], R2 ;  /* 0x00006802ff0075a7 */ /* 0x000f240008001115 */
[----:B----4-:R-:W-:Y:S05]  /*52a0*/  @!P0 BRA `(.L_x_87) ;  /* 0x0000003c00e08947 */ /* 0x010fea0003800000 */
.L_x_178:
[----:B------:R-:W4:Y:S02]  /*52b0*/  SYNCS.PHASECHK.TRANS64.TRYWAIT P0, [UR21+0x70], R2 ;  /* 0x00007002ff0075a7 */ /* 0x000f240008001115 */
[----:B----4-:R-:W-:Y:S05]  /*52c0*/  @!P0 BRA `(.L_x_88) ;  /* 0x0000003c00f08947 */ /* 0x010fea0003800000 */
.L_x_180:
[----:B---3--:R-:W-:-:S07]  /*52d0*/  MOV R0, UR21 ;  /* 0x0000001500007c02 */ /* 0x008fce0008000f00 */
.L_x_89:
[----:B---3--:R-:W-:-:S04]  /*52e0*/  SHF.L.U32 R2, R11, 0x1f, RZ ;  /* 0x0000001f0b027819 */ /* 0x008fc800000006ff */
[----:B------:R3:W4:Y:S03]  /*52f0*/  SYNCS.PHASECHK.TRANS64.TRYWAIT P0, [R0+URZ+0x78], R2 ;  /* 0x00007802000075a7 */ /* 0x00072600080011ff */
[----:B----4-:R-:W-:Y:S05]  /*5300*/  @!P0 NANOSLEEP.SYNCS 0x989680 ;  /* 0x009896800000895d */ /* 0x010fea0003900000 */
[----:B------:R-:W4:Y:S02]  /*5310*/  @!P0 SYNCS.PHASECHK.TRANS64 P0, [R0+URZ+0x78], R2 ;  /* 0x00007802000085a7 */ /* 0x000f2400080010ff */
[----:B-12-4-:R-:W-:Y:S05]  /*5320*/  @P0 EXIT ;  /* 0x000000000000094d */ /* 0x016fea0003800000 */
[----:B------:R-:W-:Y:S05]  /*5330*/  BRA `(.L_x_89) ;  /* 0xfffffffc00e87947 */ /* 0x000fea000383ffff */
.L_x_74:
[----:B------:R-:W-:-:S06]  /*5340*/  UISETP.GE.AND UP0, UPT, UR18, 0x4, UPT ;  /* 0x000000041200788c */ /* 0x000fcc000bf06270 */
[----:B------:R-:W-:-:S13]  /*5350*/  PLOP3.LUT P0, PT, PT, PT, UP0, 0x80, 0x8 ;  /* 0x000000000008781c */ /* 0x000fda0003f0f008 */
[----:B-1----:R-:W-:Y:S05]  /*5360*/  @!P0 EXIT ;  /* 0x000000000000894d */ /* 0x002fea0003800000 */
[----:B------:R-:W-:Y:S01]  /*5370*/  BAR.SYNC.DEFER_BLOCKING 0x6, 0xa0 ;  /* 0x0182800000007b1d */ /* 0x000fe20000010000 */
[C---:B------:R-:W-:Y:S01]  /*5380*/  IMAD.SHL.U32 R3, R56.reuse, 0x20, RZ ;  /* 0x0000002038037824 */ /* 0x040fe200078e00ff */
[C---:B------:R-:W-:Y:S01]  /*5390*/  LOP3.LUT P0, RZ, R56.reuse, 0x4, RZ, 0xc0, !PT ;  /* 0x0000000438ff7812 */ /* 0x040fe2000780c0ff */
[C---:B------:R-:W-:Y:S01]  /*53a0*/  IMAD.SHL.U32 R2, R56.reuse, 0x10, RZ ;  /* 0x0000001038027824 */ /* 0x040fe200078e00ff */
[----:B------:R-:W-:Y:S01]  /*53b0*/  CS2R R52, SRZ ;  /* 0x0000000000347805 */ /* 0x000fe2000001ff00 */
[C---:B------:R-:W-:Y:S01]  /*53c0*/  IMAD.SHL.U32 R44, R56.reuse, 0x4, RZ ;  /* 0x00000004382c7824 */ /* 0x040fe200078e00ff */
[----:B------:R-:W-:Y:S01]  /*53d0*/  UMOV UR44, 0x400 ;  /* 0x00000400002c7882 */ /* 0x000fe20000000000 */
[----:B------:R-:W1:Y:S01]  /*53e0*/  LDCU.64 UR4, c[0x0][0x890] ;  /* 0x00011200ff0477ac */ /* 0x000e620008000a00 */
[----:B------:R-:W2:Y:S01]  /*53f0*/  LDC.64 R42, c[0x0][0x8b0] ;  /* 0x00022c00ff2a7b82 */ /* 0x000ea20000000a00 */
[----:B------:R-:W-:Y:S01]  /*5400*/  LOP3.LUT R6, R3, 0xc0, RZ, 0xc0, !PT ;  /* 0x000000c003067812 */ /* 0x000fe200078ec0ff */
[----:B------:R-:W-:Y:S01]  /*5410*/  IMAD.U32 R23, R56, 0x10000, RZ ;  /* 0x0001000038177824 */ /* 0x000fe200078e00ff */
[----:B------:R-:W-:Y:S01]  /*5420*/  ULEA UR44, UR47, UR44, 0x18 ;  /* 0x0000002c2f2c7291 */ /* 0x000fe2000f8ec0ff */
[----:B------:R-:W-:Y:S01]  /*5430*/  LOP3.LUT R2, R2, 0x600, RZ, 0xc0, !PT ;  /* 0x0000060002027812 */ /* 0x000fe200078ec0ff */
[----:B------:R-:W-:Y:S01]  /*5440*/  IMAD.MOV.U32 R55, RZ, RZ, 0x20 ;  /* 0x00000020ff377424 */ /* 0x000fe200078e00ff */
[----:B------:R-:W-:Y:S01]  /*5450*/  LOP3.LUT R44, R6, 0x18, R44, 0xf8, !PT ;  /* 0x00000018062c7812 */ /* 0x000fe200078ef82c */
[----:B------:R-:W-:Y:S01]  /*5460*/  IMAD.MOV.U32 R54, RZ, RZ, 0x1 ;  /* 0x00000001ff367424 */ /* 0x000fe200078e00ff */
[----:B------:R-:W3:Y:S01]  /*5470*/  LDC.64 R40, c[0x0][0x8a8] ;  /* 0x00022a00ff287b82 */ /* 0x000ee20000000a00 */
[----:B------:R-:W-:Y:S01]  /*5480*/  SHF.R.U32.HI R6, RZ, 0x1, R56 ;  /* 0x00000001ff067819 */ /* 0x000fe20000011638 */
[----:B------:R-:W-:Y:S01]  /*5490*/  IMAD.MOV.U32 R22, RZ, RZ, RZ ;  /* 0x000000ffff167224 */ /* 0x000fe200078e00ff */
[--C-:B------:R-:W-:Y:S01]  /*54a0*/  LOP3.LUT R2, R2, 0x20, R3.reuse, 0xf8, !PT ;  /* 0x0000002002027812 */ /* 0x100fe200078ef803 */
[----:B------:R-:W-:Y:S01]  /*54b0*/  IMAD.MOV.U32 R51, RZ, RZ, RZ ;  /* 0x000000ffff337224 */ /* 0x000fe200078e00ff */
[----:B------:R-:W-:Y:S01]  /*54c0*/  LOP3.LUT R23, R23, 0x600000, RZ, 0xc0, !PT ;  /* 0x0060000017177812 */ /* 0x000fe200078ec0ff */
[----:B------:R-:W4:Y:S01]  /*54d0*/  LDCU UR60, c[0x0][0x370] ;  /* 0x00006e00ff3c77ac */ /* 0x000f220008000800 */
[----:B------:R-:W-:Y:S01]  /*54e0*/  LOP3.LUT R44, R44, 0x8, R6, 0x78, !PT ;  /* 0x000000082c2c7812 */ /* 0x000fe200078e7806 */
[----:B------:R-:W4:Y:S01]  /*54f0*/  LDS R0, [UR44+0x140] ;  /* 0x0001402cff007984 */ /* 0x000f220008000800 */
[----:B-1----:R-:W-:Y:S01]  /*5500*/  IMAD.U32 R58, RZ, RZ, UR4 ;  /* 0x00000004ff3a7e24 */ /* 0x002fe2000f8e00ff */
[----:B------:R-:W-:Y:S01]  /*5510*/  UIADD3 UR4, UPT, UPT, UR44, 0x200, URZ ;  /* 0x000002002c047890 */ /* 0x000fe2000fffe0ff */
[----:B------:R-:W-:Y:S01]  /*5520*/  LOP3.LUT R2, R2, 0x100, R3, 0xf8, !PT ;  /* 0x0000010002027812 */ /* 0x000fe200078ef803 */
[----:B------:R-:W-:Y:S01]  /*5530*/  IMAD.U32 R57, RZ, RZ, UR5 ;  /* 0x00000005ff397e24 */ /* 0x000fe2000f8e00ff */
[----:B------:R-:W-:Y:S01]  /*5540*/  LOP3.LUT R56, R56, 0x60, RZ, 0xc0, !PT ;  /* 0x0000006038387812 */ /* 0x000fe200078ec0ff */
[----:B------:R-:W1:Y:S01]  /*5550*/  LDCU UR43, c[0x0][0xb0c] ;  /* 0x00016180ff2b77ac */ /* 0x000e620008000800 */
[----:B------:R-:W-:Y:S01]  /*5560*/  LOP3.LUT R44, R2, R44, RZ, 0xfc, !PT ;  /* 0x0000002c022c7212 */ /* 0x000fe200078efcff */
[----:B------:R-:W-:Y:S01]  /*5570*/  IMAD.U32 R49, RZ, RZ, UR4 ;  /* 0x00000004ff317e24 */ /* 0x000fe2000f8e00ff */
[----:B------:R-:W-:Y:S01]  /*5580*/  SEL R55, R55, 0xffffffe0, !P0 ;  /* 0xffffffe037377807 */ /* 0x000fe20004000000 */
[----:B------:R-:W1:Y:S01]  /*5590*/  LDCU UR39, c[0x0][0xb30] ;  /* 0x00016600ff2777ac */ /* 0x000e620008000800 */
[----:B------:R-:W1:Y:S01]  /*55a0*/  LDCU.64 UR54, c[0x0][0x888] ;  /* 0x00011100ff3677ac */ /* 0x000e620008000a00 */
[----:B------:R-:W1:Y:S01]  /*55b0*/  LDCU.64 UR40, c[0x0][0xb28] ;  /* 0x00016500ff2877ac */ /* 0x000e620008000a00 */
[----:B------:R-:W1:Y:S01]  /*55c0*/  LDCU.128 UR56, c[0x0][0xb10] ;  /* 0x00016200ff3877ac */ /* 0x000e620008000c00 */
[----:B------:R-:W1:Y:S01]  /*55d0*/  LDCU UR53, c[0x0][0x374] ;  /* 0x00006e80ff3577ac */ /* 0x000e620008000800 */
[----:B------:R-:W-:Y:S01]  /*55e0*/  UMOV UR52, URZ ;  /* 0x000000ff00347c82 */ /* 0x000fe20008000000 */
[----:B------:R-:W-:Y:S01]  /*55f0*/  UMOV UR46, URZ ;  /* 0x000000ff002e7c82 */ /* 0x000fe20008000000 */
[----:B-1234-:R-:W-:-:S07]  /*5600*/  IMAD.IADD R23, R0, 0x1, R23 ;  /* 0x0000000100177824 */ /* 0x01efce00078e0217 */
.L_x_133:
[C---:B------:R-:W-:Y:S02]  /*5610*/  LEA R3, R51.reuse, UR44, 0x3 ;  /* 0x0000002c33037c11 */ /* 0x040fe4000f8e18ff */
[----:B------:R-:W-:Y:S02]  /*5620*/  SHF.L.U32 R0, R52, 0x1f, RZ ;  /* 0x0000001f34007819 */ /* 0x000fe400000006ff */
[----:B-1----:R-:W-:Y:S02]  /*5630*/  LEA R4, R51, UR44, 0x4 ;  /* 0x0000002c33047c11 */ /* 0x002fe4000f8e20ff */
[----:B------:R-:W1:Y:S02]  /*5640*/  SYNCS.PHASECHK.TRANS64.TRYWAIT P0, [R3+URZ+0x90], R0 ;  /* 0x00009000030075a7 */ /* 0x000e6400080011ff */
[----:B-12---:R-:W-:Y:S05]  /*5650*/  @!P0 BRA `(.L_x_90) ;  /* 0x0000003c00248947 */ /* 0x006fea0003800000 */
.L_x_181:
        /* <DEDUP_REMOVED lines=8> */
[----:B--2---:R-:W-:Y:S11]  /*56e0*/  LOP3.LUT P0, RZ, R6, 0x1, RZ, 0xc0, !PT ;  /* 0x0000000106ff7812 */ /* 0x004ff6000780c0ff */
[----:B------:R-:W-:Y:S02]  /*56f0*/  @!UPT UIADD3 URZ, UPT, UPT, URZ, URZ, URZ ;  /* 0x000000fffffff290 */ /* 0x000fe4000fffe0ff */
[----:B---3--:R-:W-:Y:S01]  /*5700*/  VOTEU.ANY UP1, P0 ;  /* 0x0000000000ff7886 */ /* 0x008fe20000020100 */
[----:B------:R-:W-:Y:S01]  /*5710*/  PLOP3.LUT P0, PT, PT, PT, UP1, 0x80, 0x8 ;  /* 0x000000000008781c */ /* 0x000fe20003f0f018 */
[----:B------:R-:W-:Y:S11]  /*5720*/  UP2UR UR62, UPR, URZ, 0x2 ;  /* 0x00000002ff3e7883 */ /* 0x000ff60008000000 */
[----:B------:R-:W-:Y:S01]  /*5730*/  @!UPT UIADD3 URZ, UPT, UPT, URZ, URZ, URZ ;  /* 0x000000fffffff290 */ /* 0x000fe2000fffe0ff */
[----:B-1----:R-:W-:Y:S02]  /*5740*/  @P0 SHF.R.U32.HI R0, RZ, 0x10, R5 ;  /* 0x00000010ff000819 */ /* 0x002fe40000011605 */
        /* <DEDUP_REMOVED lines=12> */
[----:B------:R-:W2:Y:S01]  /*5810*/  LDCU UR12, c[0x0][0xb20] ;  /* 0x00016400ff0c77ac */ /* 0x000ea20008000800 */
[----:B------:R-:W-:Y:S02]  /*5820*/  UIMAD.WIDE.U32 UR4, UR53, UR59, URZ ;  /* 0x0000003b350472a5 */ /* 0x000fe4000f8e00ff */
[----:B------:R-:W-:Y:S02]  /*5830*/  UIMAD.WIDE.U32 UR6, UR60, UR56, URZ ;  /* 0x000000383c0672a5 */ /* 0x000fe4000f8e00ff */
[----:B------:R-:W-:Y:S02]  /*5840*/  UISETP.NE.AND UP0, UPT, UR58, 0x1, UPT ;  /* 0x000000013a00788c */ /* 0x000fe4000bf05270 */
[----:B------:R-:W-:Y:S02]  /*5850*/  UIMAD.WIDE.U32 UR8, UR37, UR59, URZ ;  /* 0x0000003b250872a5 */ /* 0x000fe4000f8e00ff */
[----:B------:R-:W-:Y:S02]  /*5860*/  UIMAD.WIDE.U32 UR10, UR38, UR56, URZ ;  /* 0x00000038260a72a5 */ /* 0x000fe4000f8e00ff */
[----:B------:R-:W-:Y:S02]  /*5870*/  UISETP.NE.AND UP1, UPT, UR43, 0x1, UPT ;  /* 0x000000012b00788c */ /* 0x000fe4000bf25270 */
[----:B------:R-:W-:Y:S01]  /*5880*/  UISETP.NE.AND UP2, UPT, UR42, 0x1, UPT ;  /* 0x000000012a00788c */ /* 0x000fe2000bf45270 */
[----:B------:R-:W-:Y:S02]  /*5890*/  UMOV UR4, UR5 ;  /* 0x0000000500047c82 */ /* 0x000fe40008000000 */
[----:B--2---:R-:W-:Y:S03]  /*58a0*/  USHF.R.U32.HI UR5, URZ, UR12, UR4 ;  /* 0x0000000cff057299 */ /* 0x004fe60008011604 */
[----:B------:R-:W-:Y:S02]  /*58b0*/  UMOV UR4, UR7 ;  /* 0x0000000700047c82 */ /* 0x000fe40008000000 */
[----:B------:R-:W-:Y:S02]  /*58c0*/  USHF.R.U32.HI UR7, URZ, UR57, UR4 ;  /* 0x00000039ff077299 */ /* 0x000fe40008011604 */
[----:B------:R-:W-:Y:S02]  /*58d0*/  USEL UR4, UR53, UR5, !UP0 ;  /* 0x0000000535047287 */ /* 0x000fe4000c000000 */
[----:B------:R-:W-:Y:S01]  /*58e0*/  USEL UR7, UR60, UR7, !UP1 ;  /* 0x000000073c077287 */ /* 0x000fe2000c800000 */
[----:B------:R-:W-:Y:S01]  /*58f0*/  UMOV UR5, UR9 ;  /* 0x0000000900057c82 */ /* 0x000fe20008000000 */
[----:B------:R-:W-:Y:S02]  /*5900*/  UIMAD.WIDE.U32 UR8, UR4, UR40, URZ ;  /* 0x00000028040872a5 */ /* 0x000fe4000f8e00ff */
[----:B------:R-:W-:Y:S03]  /*5910*/  USHF.R.U32.HI UR6, URZ, UR12, UR5 ;  /* 0x0000000cff067299 */ /* 0x000fe60008011605 */
[----:B------:R-:W-:Y:S01]  /*5920*/  UMOV UR5, UR11 ;  /* 0x0000000b00057c82 */ /* 0x000fe20008000000 */
[----:B------:R-:W-:Y:S02]  /*5930*/  UIMAD.WIDE.U32 UR10, UR7, UR40, URZ ;  /* 0x00000028070a72a5 */ /* 0x000fe4000f8e00ff */
[----:B------:R-:W-:Y:S02]  /*5940*/  USHF.R.U32.HI UR12, URZ, UR57, UR5 ;  /* 0x00000039ff0c7299 */ /* 0x000fe40008011605 */
[----:B------:R-:W-:Y:S01]  /*5950*/  USEL UR6, UR37, UR6, !UP0 ;  /* 0x0000000625067287 */ /* 0x000fe2000c000000 */
[----:B------:R-:W-:Y:S02]  /*5960*/  UMOV UR5, UR9 ;  /* 0x0000000900057c82 */ /* 0x000fe40008000000 */
[----:B------:R-:W-:Y:S01]  /*5970*/  UMOV UR10, UR11 ;  /* 0x0000000b000a7c82 */ /* 0x000fe20008000000 */
[----:B------:R-:W-:Y:S02]  /*5980*/  @UP2 USHF.R.U32.HI UR4, URZ, UR41, UR5 ;  /* 0x00000029ff042299 */ /* 0x000fe40008011605 */
[----:B------:R-:W-:Y:S02]  /*5990*/  @UP2 USHF.R.U32.HI UR7, URZ, UR41, UR10 ;  /* 0x00000029ff072299 */ /* 0x000fe4000801160a */
[----:B------:R-:W-:Y:S02]  /*59a0*/  UIMAD UR4, UR42, UR4, URZ ;  /* 0x000000042a0472a4 */ /* 0x000fe4000f8e02ff */
[----:B------:R-:W-:Y:S02]  /*59b0*/  UIMAD.WIDE.U32 UR10, UR6, UR40, URZ ;  /* 0x00000028060a72a5 */ /* 0x000fe4000f8e00ff */
[----:B------:R-:W-:Y:S02]  /*59c0*/  USEL UR5, UR38, UR12, !UP1 ;  /* 0x0000000c26057287 */ /* 0x000fe4000c800000 */
[----:B------:R-:W-:Y:S02]  /*59d0*/  UIMAD UR8, UR42, UR7, URZ ;  /* 0x000000072a0872a4 */ /* 0x000fe4000f8e02ff */
[----:B------:R-:W-:Y:S03]  /*59e0*/  UISETP.GE.AND UP0, UPT, UR6, UR4, UPT ;  /* 0x000000040600728c */ /* 0x000fe6000bf06270 */
[----:B------:R-:W-:Y:S01]  /*59f0*/  UMOV UR4, UR11 ;  /* 0x0000000b00047c82 */ /* 0x000fe20008000000 */
[----:B------:R-:W-:Y:S02]  /*5a00*/  UISETP.GE.OR UP0, UPT, UR5, UR8, UP0 ;  /* 0x000000080500728c */ /* 0x000fe40008706670 */
[----:B------:R-:W-:Y:S02]  /*5a10*/  USHF.R.U32.HI UR4, URZ, UR41, UR4 ;  /* 0x00000029ff047299 */ /* 0x000fe40008011604 */
[----:B------:R-:W-:Y:S02]  /*5a20*/  UIMAD.WIDE.U32 UR8, UR5, UR40, URZ ;  /* 0x00000028050872a5 */ /* 0x000fe4000f8e00ff */
[----:B------:R-:W-:Y:S02]  /*5a30*/  USEL UR11, UR6, UR4, !UP2 ;  /* 0x00000004060b7287 */ /* 0x000fe4000d000000 */
[----:B------:R-:W-:Y:S02]  /*5a40*/  UIADD3 UR8, UPT, UPT, -UR5, URZ, URZ ;  /* 0x000000ff05087290 */ /* 0x000fe4000fffe1ff */
[----:B------:R-:W-:Y:S01]  /*5a50*/  UIADD3 UR10, UPT, UPT, -UR11, URZ, URZ ;  /* 0x000000ff0b0a7290 */ /* 0x000fe2000fffe1ff */
[----:B------:R-:W-:Y:S01]  /*5a60*/  @!UP0 UMOV UR4, UR9 ;  /* 0x0000000900048c82 */ /* 0x000fe20008000000 */
[----:B------:R-:W-:Y:S02]  /*5a70*/  UIADD3 UR9, UPT, UPT, -UR6, URZ, URZ ;  /* 0x000000ff06097290 */ /* 0x000fe4000fffe1ff */
[----:B------:R-:W-:Y:S02]  /*5a80*/  @!UP0 USHF.R.U32.HI UR4, URZ, UR41, UR4 ;  /* 0x00000029ff048299 */ /* 0x000fe40008011604 */
[----:B------:R-:W-:Y:S02]  /*5a90*/  UIMAD UR10, UR42, UR10, UR6 ;  /* 0x0000000a2a0a72a4 */ /* 0x000fe4000f8e0206 */
[----:B------:R-:W-:Y:S04]  /*5aa0*/  @!UP0 USEL UR4, UR5, UR4, !UP2 ;  /* 0x0000000405048287 */ /* 0x000fe8000d000000 */
[----:B------:R-:W-:Y:S02]  /*5ab0*/  @!UP0 UIMAD UR10, UR7, UR10, UR4 ;  /* 0x0000000a070a82a4 */ /* 0x000fe4000f8e0204 */
[----:B------:R-:W-:Y:S02]  /*5ac0*/  @!UP0 UIADD3 UR11, UPT, UPT, UR11, -UR4, URZ ;  /* 0x800000040b0b8290 */ /* 0x000fe4000fffe0ff */
[----:B------:R-:W-:Y:S02]  /*5ad0*/  UIMAD UR7, UR43, UR8, UR38 ;  /* 0x000000082b0772a4 */ /* 0x000fe4000f8e0226 */
[----:B------:R-:W-:Y:S02]  /*5ae0*/  @!UP0 UIMAD UR6, UR11, UR42, UR5 ;  /* 0x0000002a0b0682a4 */ /* 0x000fe4000f8e0205 */
[----:B------:R-:W-:Y:S01]  /*5af0*/  UIMAD UR4, UR58, UR9, UR37 ;  /* 0x000000093a0472a4 */ /* 0x000fe2000f8e0225 */
[----:B------:R-:W-:Y:S02]  /*5b00*/  @!UP0 UMOV UR5, UR10 ;  /* 0x0000000a00058c82 */ /* 0x000fe40008000000 */
[----:B------:R-:W-:Y:S02]  /*5b10*/  UIMAD UR38, UR5, UR43, UR7 ;  /* 0x0000002b052672a4 */ /* 0x000fe4000f8e0207 */
[----:B------:R-:W-:Y:S11]  /*5b20*/  UIMAD UR37, UR6, UR58, UR4 ;  /* 0x0000003a062572a4 */ /* 0x000ff6000f8e0204 */
[----:B------:R-:W-:Y:S01]  /*5b30*/  @!UPT UIADD3 URZ, UPT, UPT, URZ, URZ, URZ ;  /* 0x000000fffffff290 */ /* 0x000fe2000fffe0ff */
.L_x_91:
[----:B------:R-:W-:Y:S01]  /*5b40*/  UISETP.NE.AND UP0, UPT, UR39, 0x1, UPT ;  /* 0x000000012700788c */ /* 0x000fe2000bf05270 */
[----:B------:R-:W-:Y:S01]  /*5b50*/  LOP3.LUT P0, RZ, R49, 0x1b0, RZ, 0xc0, !PT ;  /* 0x000001b031ff7812 */ /* 0x000fe2000780c0ff */
[----:B------:R-:W-:Y:S01]  /*5b60*/  USHF.L.U32 UR50, UR24, 0x6, URZ ;  /* 0x0000000618327899 */ /* 0x000fe200080006ff */
[----:B------:R-:W-:Y:S01]  /*5b70*/  BSSY.RECONVERGENT B6, `(.L_x_92) ;  /* 0x0000034000067945 */ /* 0x000fe20003800200 */
[----:B------:R-:W-:Y:S01]  /*5b80*/  USHF.L.U32 UR49, UR28, 0x7, URZ ;  /* 0x000000071c317899 */ /* 0x000fe200080006ff */
[----:B------:R-:W-:Y:S06]  /*5b90*/  IADD3 R51, PT, PT, R51, 0x1, RZ ;  /* 0x0000000133337810 */ /* 0x000fec0007ffe0ff */
[----:B------:R-:W2:Y:S01]  /*5ba0*/  @!UP0 LDCU.128 UR12, c[0x0][0xb10] ;  /* 0x00016200ff0c87ac */ /* 0x000ea20008000c00 */
[----:B------:R-:W3:Y:S01]  /*5bb0*/  @!UP0 LDCU UR5, c[0x0][0xb0c] ;  /* 0x00016180ff0587ac */ /* 0x000ee20008000800 */
[----:B------:R-:W4:Y:S01]  /*5bc0*/  @!UP0 LDCU UR10, c[0x0][0xb20] ;  /* 0x00016400ff0a87ac */ /* 0x000f220008000800 */
[----:B--2---:R-:W-:Y:S02]  /*5bd0*/  UIMAD.WIDE.U32 UR8, UR38, UR12, URZ ;  /* 0x0000000c260872a5 */ /* 0x004fe4000f8e00ff */
[----:B------:R-:W-:Y:S02]  /*5be0*/  UIMAD.WIDE.U32 UR6, UR37, UR15, URZ ;  /* 0x0000000f250672a5 */ /* 0x000fe4000f8e00ff */
[----:B------:R-:W-:Y:S03]  /*5bf0*/  @!UP0 UISETP.NE.AND UP1, UPT, UR14, 0x1, UPT ;  /* 0x000000010e00888c */ /* 0x000fe6000bf25270 */
[----:B------:R-:W-:Y:S01]  /*5c00*/  @!UP0 UMOV UR4, UR9 ;  /* 0x0000000900048c82 */ /* 0x000fe20008000000 */
[----:B---3--:R-:W-:Y:S02]  /*5c10*/  @!UP0 UISETP.NE.AND UP2, UPT, UR5, 0x1, UPT ;  /* 0x000000010500888c */ /* 0x008fe4000bf45270 */
[----:B------:R-:W-:Y:S01]  /*5c20*/  @!UP0 USHF.R.U32.HI UR4, URZ, UR13, UR4 ;  /* 0x0000000dff048299 */ /* 0x000fe20008011604 */
[----:B------:R-:W-:Y:S02]  /*5c30*/  @!UP0 UMOV UR6, UR7 ;  /* 0x0000000700068c82 */ /* 0x000fe40008000000 */
[----:B----4-:R-:W-:Y:S02]  /*5c40*/  @!UP0 USHF.R.U32.HI UR6, URZ, UR10, UR6 ;  /* 0x0000000aff068299 */ /* 0x010fe40008011606 */
[----:B------:R-:W-:Y:S02]  /*5c50*/  @!UP0 USEL UR7, UR38, UR4, !UP2 ;  /* 0x0000000426078287 */ /* 0x000fe4000d000000 */
[----:B------:R-:W-:Y:S04]  /*5c60*/  @!UP0 USEL UR6, UR37, UR6, !UP1 ;  /* 0x0000000625068287 */ /* 0x000fe8000c800000 */
[----:B------:R-:W-:Y:S02]  /*5c70*/  @!UP0 UIADD3 UR4, UPT, UPT, -UR7, UR6, URZ ;  /* 0x0000000607048290 */ /* 0x000fe4000fffe1ff */
[----:B------:R-:W-:Y:S02]  /*5c80*/  @!UP0 UIADD3 UR6, UPT, UPT, UR7, -UR6, URZ ;  /* 0x8000000607068290 */ /* 0x000fe4000fffe0ff */
[----:B------:R-:W-:Y:S02]  /*5c90*/  @!UP0 UIMAD UR38, UR4, UR5, UR38 ;  /* 0x00000005042682a4 */ /* 0x000fe4000f8e0226 */
[----:B------:R-:W-:Y:S01]  /*5ca0*/  @!UP0 UIMAD UR37, UR6, UR14, UR37 ;  /* 0x0000000e062582a4 */ /* 0x000fe2000f8e0225 */
[----:B------:R-:W-:Y:S11]  /*5cb0*/  @!P0 BRA `(.L_x_93) ;  /* 0x00000000007c8947 */ /* 0x000ff60003800000 */
[----:B------:R-:W2:Y:S01]  /*5cc0*/  LDCU.64 UR8, c[0x4][0x80] ;  /* 0x01001000ff0877ac */ /* 0x000ea20008000a00 */
[----:B------:R-:W-:Y:S01]  /*5cd0*/  MOV R2, 0x0 ;  /* 0x0000000000027802 */ /* 0x000fe20000000f00 */
[----:B------:R-:W-:Y:S02]  /*5ce0*/  HFMA2 R12, -RZ, RZ, 0, 5.9604644775390625e-08 ;  /* 0x00000001ff0c7431 */ /* 0x000fe400000001ff */
[----:B------:R-:W-:Y:S01]  /*5cf0*/  IMAD.MOV.U32 R8, RZ, RZ, 0x70 ;  /* 0x00000070ff087424 */ /* 0x000fe200078e00ff */
[----:B------:R3:W4:Y:S01]  /*5d00*/  LDC.64 R14, c[0x4][R2] ;  /* 0x01000000020e7b82 */ /* 0x0007220000000a00 */
[----:B------:R-:W1:Y:S01]  /*5d10*/  LDCU.64 UR6, c[0x4][0x88] ;  /* 0x01001100ff0677ac */ /* 0x000e620008000a00 */
[----:B------:R-:W-:Y:S01]  /*5d20*/  IMAD.MOV.U32 R13, RZ, RZ, RZ ;  /* 0x000000ffff0d7224 */ /* 0x000fe200078e00ff */
[----:B------:R-:W1:Y:S01]  /*5d30*/  LDCU.64 UR4, c[0x4][0x8] ;  /* 0x01000100ff0477ac */ /* 0x000e620008000a00 */
[----:B--2---:R-:W-:Y:S01]  /*5d40*/  MOV R5, UR9 ;  /* 0x0000000900057c02 */ /* 0x004fe20008000f00 */
[----:B------:R-:W-:Y:S01]  /*5d50*/  IMAD.U32 R4, RZ, RZ, UR8 ;  /* 0x00000008ff047e24 */ /* 0x000fe2000f8e00ff */
[----:B-1----:R-:W-:Y:S01]  /*5d60*/  MOV R7, UR7 ;  /* 0x0000000700077c02 */ /* 0x002fe20008000f00 */
[----:B------:R-:W-:Y:S01]  /*5d70*/  IMAD.U32 R6, RZ, RZ, UR6 ;  /* 0x00000006ff067e24 */ /* 0x000fe2000f8e00ff */
[----:B------:R-:W-:Y:S01]  /*5d80*/  MOV R11, UR5 ;  /* 0x00000005000b7c02 */ /* 0x000fe20008000f00 */
[----:B------:R-:W-:Y:S02]  /*5d90*/  IMAD.U32 R10, RZ, RZ, UR4 ;  /* 0x00000004ff0a7e24 */ /* 0x000fe4000f8e00ff */
[----:B------:R-:W-:Y:S07]  /*5da0*/  LEPC R20, `(.L_x_94) ;  /* 0x000000001014794e */ /* 0x000fee0000000000 */
[----:B---345:R-:W-:Y:S05]  /*5db0*/  CALL.ABS.NOINC R14 ;  /* 0x000000000e007343 */ /* 0x038fea0003c00000 */
.L_x_94:
[----:B------:R-:W1:Y:S01]  /*5dc0*/  LDCU.64 UR8, c[0x4][0x80] ;  /* 0x01001000ff0877ac */ /* 0x000e620008000a00 */
[----:B------:R-:W2:Y:S01]  /*5dd0*/  LDC.64 R2, c[0x4][R2] ;  /* 0x0100000002027b82 */ /* 0x000ea20000000a00 */
[----:B------:R-:W-:Y:S02]  /*5de0*/  HFMA2 R12, -RZ, RZ, 0, 5.9604644775390625e-08 ;  /* 0x00000001ff0c7431 */ /* 0x000fe400000001ff */
[----:B------:R-:W-:Y:S02]  /*5df0*/  IMAD.MOV.U32 R8, RZ, RZ, 0x70 ;  /* 0x00000070ff087424 */ /* 0x000fe400078e00ff */
[----:B------:R-:W-:Y:S01]  /*5e00*/  IMAD.MOV.U32 R13, RZ, RZ, RZ ;  /* 0x000000ffff0d7224 */ /* 0x000fe200078e00ff */
[----:B------:R-:W3:Y:S01]  /*5e10*/  LDCU.64 UR6, c[0x4][0x88] ;  /* 0x01001100ff0677ac */ /* 0x000ee20008000a00 */
[----:B------:R-:W4:Y:S01]  /*5e20*/  LDCU.64 UR4, c[0x4][0x8] ;  /* 0x01000100ff0477ac */ /* 0x000f220008000a00 */
[----:B-1----:R-:W-:Y:S02]  /*5e30*/  MOV R4, UR8 ;  /* 0x0000000800047c02 */ /* 0x002fe40008000f00 */
[----:B------:R-:W-:Y:S02]  /*5e40*/  MOV R5, UR9 ;  /* 0x0000000900057c02 */ /* 0x000fe40008000f00 */
[----:B---3--:R-:W-:Y:S01]  /*5e50*/  MOV R7, UR7 ;  /* 0x0000000700077c02 */ /* 0x008fe20008000f00 */
[----:B------:R-:W-:Y:S01]  /*5e60*/  IMAD.U32 R6, RZ, RZ, UR6 ;  /* 0x00000006ff067e24 */ /* 0x000fe2000f8e00ff */
[----:B----4-:R-:W-:Y:S01]  /*5e70*/  MOV R11, UR5 ;  /* 0x00000005000b7c02 */ /* 0x010fe20008000f00 */
[----:B------:R-:W-:Y:S02]  /*5e80*/  IMAD.U32 R10, RZ, RZ, UR4 ;  /* 0x00000004ff0a7e24 */ /* 0x000fe4000f8e00ff */
[----:B------:R-:W-:Y:S07]  /*5e90*/  LEPC R20, `(.L_x_93) ;  /* 0x000000001014794e */ /* 0x000fee0000000000 */
[----:B--2---:R-:W-:Y:S05]  /*5ea0*/  CALL.ABS.NOINC R2 ;  /* 0x0000000002007343 */ /* 0x004fea0003c00000 */
.L_x_93:
[----:B------:R-:W-:Y:S05]  /*5eb0*/  BSYNC.RECONVERGENT B6 ;  /* 0x0000000000067941 */ /* 0x000fea0003800200 */
.L_x_92:
[----:B------:R-:W-:Y:S02]  /*5ec0*/  R2UR UR6, R48 ;  /* 0x00000000300672ca */ /* 0x000fe400000e0000 */
[----:B------:R-:W-:Y:S02]  /*5ed0*/  R2UR UR5, R58 ;  /* 0x000000003a0572ca */ /* 0x000fe400000e0000 */
[----:B------:R-:W-:Y:S02]  /*5ee0*/  R2UR UR4, R57 ;  /* 0x00000000390472ca */ /* 0x000fe400000e0000 */
[----:B------:R-:W-:Y:S02]  /*5ef0*/  ISETP.NE.U32.AND P4, PT, R42, RZ, PT ;  /* 0x000000ff2a00720c */ /* 0x000fe40003f85070 */
[----:B------:R-:W-:Y:S02]  /*5f00*/  ISETP.NE.U32.AND P2, PT, RZ, UR54, PT ;  /* 0x00000036ff007c0c */ /* 0x000fe4000bf45070 */
[----:B------:R-:W-:Y:S02]  /*5f10*/  ISETP.NE.AND.EX P4, PT, R43, RZ, PT, P4 ;  /* 0x000000ff2b00720c */ /* 0x000fe40003f85340 */
[----:B------:R-:W-:Y:S01]  /*5f20*/  ISETP.NE.AND.EX P2, PT, RZ, UR55, PT, P2 ;  /* 0x00000037ff007c0c */ /* 0x000fe2000bf45320 */
[----:B------:R-:W-:Y:S02]  /*5f30*/  UISETP.NE.AND UP2, UPT, UR6, URZ, UPT ;  /* 0x000000ff0600728c */ /* 0x000fe4000bf45270 */
[----:B------:R-:W-:Y:S04]  /*5f40*/  UISETP.NE.U32.AND UP0, UPT, UR5, URZ, UPT ;  /* 0x000000ff0500728c */ /* 0x000fe8000bf05070 */
[----:B------:R-:W-:Y:S01]  /*5f50*/  UISETP.NE.AND.EX UP1, UPT, UR4, URZ, UPT, UP0 ;  /* 0x000000ff0400728c */ /* 0x000fe2000bf25300 */
[----:B------:R-:W-:Y:S01]  /*5f60*/  PLOP3.LUT P1, PT, PT, PT, UP2, 0x80, 0x8 ;  /* 0x000000000008781c */ /* 0x000fe20003f2f028 */
[----:B------:R-:W-:Y:S03]  /*5f70*/  UPLOP3.LUT UP0, UPT, UPT, UPT, UPT, 0x40, 0x4 ;  /* 0x000000000004789c */ /* 0x000fe60003f0e870 */
[----:B------:R-:W-:Y:S06]  /*5f80*/  @UP2 UPLOP3.LUT UP0, UPT, UPT, UPT, UP1, 0x80, 0x8 ;  /* 0x000000000008289c */ /* 0x000fec0003f0f010 */
[----:B------:R-:W-:Y:S01]  /*5f90*/  PLOP3.LUT P0, PT, PT, PT, UP0, 0x80, 0x8 ;  /* 0x000000000008781c */ /* 0x000fe20003f0f008 */
[----:B------:R-:W-:Y:S01]  /*5fa0*/  @!UPT UIADD3 URZ, UPT, UPT, URZ, URZ, URZ ;  /* 0x000000fffffff290 */ /* 0x000fe2000fffe0ff */
[----:B------:R-:W-:Y:S11]  /*5fb0*/  BRA.U !UP1, `(.L_x_95) ;  /* 0x0000000109407547 */ /* 0x000ff6000b800000 */
[----:B------:R-:W-:Y:S01]  /*5fc0*/  UISETP.NE.U32.AND UP0, UPT, UR54, URZ, UPT ;  /* 0x000000ff3600728c */ /* 0x000fe2000bf05070 */
[----:B------:R-:W-:Y:S01]  /*5fd0*/  R2UR UR6, R58 ;  /* 0x000000003a0672ca */ /* 0x000fe200000e0000 */
[----:B------:R-:W2:Y:S01]  /*5fe0*/  LDCU.64 UR8, c[0x0][0x358] ;  /* 0x00006b00ff0877ac */ /* 0x000ea20008000a00 */
[----:B------:R-:W-:Y:S02]  /*5ff0*/  HFMA2 R45, -RZ, RZ, 0, 5.9604644775390625e-08 ;  /* 0x00000001ff2d7431 */ /* 0x000fe400000001ff */
[----:B-1----:R-:W-:Y:S01]  /*6000*/  IMAD.MOV.U32 R0, RZ, RZ, 0x1 ;  /* 0x00000001ff007424 */ /* 0x002fe200078e00ff */
[----:B------:R-:W-:Y:S06]  /*6010*/  UISETP.NE.AND.EX UP0, UPT, UR55, URZ, UPT, UP0 ;  /* 0x000000ff3700728c */ /* 0x000fec000bf05300 */
[----:B------:R-:W-:Y:S05]  /*6020*/  PLOP3.LUT P3, PT, PT, PT, UP0, 0x80, 0x8 ;  /* 0x000000000008781c */ /* 0x000fea0003f6f008 */
[----:B------:R-:W1:Y:S01]  /*6030*/  @UP0 LDCU.64 UR4, c[0x0][0x888] ;  /* 0x00011100ff0407ac */ /* 0x000e620008000a00 */
[----:B------:R-:W-:Y:S07]  /*6040*/  @UP0 UIMAD UR6, UR36, UR6, URZ ;  /* 0x00000006240602a4 */ /* 0x000fee000f8e02ff */
[----:B------:R-:W-:Y:S01]  /*6050*/  @!P3 PRMT R45, R0, 0x7610, R45 ;  /* 0x00007610002db816 */ /* 0x000fe2000000002d */
[----:B-1----:R-:W-:Y:S06]  /*6060*/  @UP0 UIMAD.WIDE UR4, UR6, 0x4, UR4 ;  /* 0x00000004060408a5 */ /* 0x002fec000f8e0204 */
[----:B------:R-:W-:Y:S02]  /*6070*/  IMAD.U32 R2, RZ, RZ, UR4 ;  /* 0x00000004ff027e24 */ /* 0x000fe4000f8e00ff */
[----:B------:R-:W-:Y:S03]  /*6080*/  IMAD.U32 R3, RZ, RZ, UR5 ;  /* 0x00000005ff037e24 */ /* 0x000fe6000f8e00ff */
[----:B------:R-:W1:Y:S02]  /*6090*/  @!UP0 LDCU UR4, c[0x0][0x880] ;  /* 0x00011000ff0487ac */ /* 0x000e640008000800 */
[----:B--2--5:R2:W5:Y:S02]  /*60a0*/  @P3 LDG.E R27, desc[UR8][R2.64] ;  /* 0x00000008021b3981 */ /* 0x024564000c1e1900 */
[----:B-12---:R-:W-:Y:S02]  /*60b0*/  @!P3 MOV R27, UR4 ;  /* 0x00000004001bbc02 */ /* 0x006fe40008000f00 */
.L_x_95:
[----:B------:R-:W-:Y:S05]  /*60c0*/  @!P4 BRA `(.L_x_96) ;  /* 0x000000000024c947 */ /* 0x000fea0003800000 */
[----:B------:R-:W-:Y:S01]  /*60d0*/  ISETP.NE.U32.AND P3, PT, R40, RZ, PT ;  /* 0x000000ff2800720c */ /* 0x000fe20003f65070 */
[----:B------:R-:W2:Y:S03]  /*60e0*/  LDCU.64 UR4, c[0x0][0x358] ;  /* 0x00006b00ff0477ac */ /* 0x000ea60008000a00 */
[----:B------:R-:W-:Y:S11]  /*60f0*/  ISETP.NE.AND.EX P3, PT, R41, RZ, PT, P3 ;  /* 0x000000ff2900720c */ /* 0x000ff60003f65330 */
[----:B------:R-:W-:Y:S02]  /*6100*/  @!UPT UIADD3 URZ, UPT, UPT, URZ, URZ, URZ ;  /* 0x000000fffffff290 */ /* 0x000fe4000fffe0ff */
[----:B------:R-:W3:Y:S01]  /*6110*/  @P3 LDC.64 R2, c[0x0][0x8a8] ;  /* 0x00022a00ff023b82 */ /* 0x000ee20000000a00 */
[----:B-1----:R-:W-:Y:S04]  /*6120*/  @P3 IMAD R0, R42, UR36, RZ ;  /* 0x000000242a003c24 */ /* 0x002fe8000f8e02ff */
[----:B---3--:R-:W-:Y:S05]  /*6130*/  @P3 IMAD.WIDE R2, R0, 0x4, R2 ;  /* 0x0000000400023825 */ /* 0x008fea00078e0202 */
[----:B--2--5:R2:W5:Y:S02]  /*6140*/  @P3 LDG.E R24, desc[UR4][R2.64] ;  /* 0x0000000402183981 */ /* 0x024564000c1e1900 */
[----:B--2---:R-:W3:Y:S02]  /*6150*/  @!P3 LDC R24, c[0x0][0x8a0] ;  /* 0x00022800ff18bb82 */ /* 0x004ee40000000800 */
.L_x_96:
[----:B-----5:R-:W-:Y:S01]  /*6160*/  FSETP.NEU.AND P3, PT, R27, RZ, PT ;  /* 0x000000ff1b00720b */ /* 0x020fe20003f6d000 */
[----:B------:R-:W-:Y:S01]  /*6170*/  IMAD.SHL.U32 R63, R44, 0x2, RZ ;  /* 0x000000022c3f7824 */ /* 0x000fe200078e00ff */
[----:B------:R-:W-:Y:S01]  /*6180*/  SEL R4, RZ, 0xffffffff, P2 ;  /* 0xffffffffff047807 */ /* 0x000fe20001000000 */
[----:B------:R-:W-:Y:S01]  /*6190*/  BSSY B1, `(.L_x_97) ;  /* 0x0000036000017945 */ /* 0x000fe20003800000 */
[----:B------:R-:W-:Y:S01]  /*61a0*/  @P1 LOP3.LUT P2, RZ, R45, 0xff, RZ, 0xc0, !PT ;  /* 0x000000ff2dff1812 */ /* 0x000fe2000784c0ff */
[----:B------:R-:W-:Y:S01]  /*61b0*/  VIADD R61, R63, UR44 ;  /* 0x0000002c3f3d7c36 */ /* 0x000fe20008000000 */
[----:B-1----:R-:W-:Y:S01]  /*61c0*/  @P1 SEL R0, RZ, 0xffffffff, P3 ;  /* 0xffffffffff001807 */ /* 0x002fe20001800000 */
[----:B------:R-:W-:Y:S01]  /*61d0*/  IMAD.MOV.U32 R64, RZ, RZ, 0x1 ;  /* 0x00000001ff407424 */ /* 0x000fe200078e00ff */
[----:B------:R-:W-:Y:S01]  /*61e0*/  LOP3.LUT R54, R54, 0x1, RZ, 0x3c, !PT ;  /* 0x0000000136367812 */ /* 0x000fe200078e3cff */
[----:B------:R-:W-:Y:S01]  /*61f0*/  IMAD.MOV.U32 R62, RZ, RZ, RZ ;  /* 0x000000ffff3e7224 */ /* 0x000fe200078e00ff */
[----:B------:R-:W-:Y:S02]  /*6200*/  @P0 SEL R0, R4, R0, !P2 ;  /* 0x0000000004000207 */ /* 0x000fe40005000000 */
[----:B------:R-:W-:Y:S02]  /*6210*/  CS2R R38, SRZ ;  /* 0x0000000000267805 */ /* 0x000fe4000001ff00 */
[----:B------:R-:W-:Y:S02]  /*6220*/  LEA R26, R22, UR44, 0x3 ;  /* 0x0000002c161a7c11 */ /* 0x000fe4000f8e18ff */
[----:B------:R-:W-:Y:S02]  /*6230*/  CS2R R36, SRZ ;  /* 0x0000000000247805 */ /* 0x000fe4000001ff00 */
[----:B------:R-:W-:Y:S02]  /*6240*/  @P1 LOP3.LUT R0, R0, 0x1, RZ, 0xc0, !PT ;  /* 0x0000000100001812 */ /* 0x000fe400078ec0ff */
[----:B------:R-:W-:Y:S02]  /*6250*/  CS2R R30, SRZ ;  /* 0x00000000001e7805 */ /* 0x000fe4000001ff00 */
[----:B------:R-:W-:Y:S02]  /*6260*/  SHF.L.U32 R2, R53, 0x1f, RZ ;  /* 0x0000001f35027819 */ /* 0x000fe400000006ff */
[----:B------:R-:W-:Y:S02]  /*6270*/  CS2R R28, SRZ ;  /* 0x00000000001c7805 */ /* 0x000fe4000001ff00 */
[----:B------:R-:W-:Y:S01]  /*6280*/  ISETP.NE.U32.OR P5, PT, R0, 0x1, !P1 ;  /* 0x000000010000780c */ /* 0x000fe20004fa5470 */
[----:B------:R-:W-:Y:S01]  /*6290*/  IMAD.IADD R60, R55, 0x1, R61 ;  /* 0x00000001373c7824 */ /* 0x000fe200078e023d */
[----:B------:R-:W-:Y:S02]  /*62a0*/  PLOP3.LUT P2, PT, PT, PT, UP1, 0x80, 0x8 ;  /* 0x000000000008781c */ /* 0x000fe40003f4f018 */
[----:B------:R-:W-:Y:S02]  /*62b0*/  LEA.HI R25, R22, R22, RZ, 0x1 ;  /* 0x0000001616197211 */ /* 0x000fe400078f08ff */
[----:B------:R-:W-:Y:S02]  /*62c0*/  LOP3.LUT P4, R50, R45, 0xff, RZ, 0xc0, !PT ;  /* 0x000000ff2d327812 */ /* 0x000fe4000788c0ff */
[----:B------:R-:W-:Y:S02]  /*62d0*/  SEL R3, RZ, 0xffffffff, P3 ;  /* 0xffffffffff037807 */ /* 0x000fe40001800000 */
[----:B------:R-:W-:Y:S03]  /*62e0*/  P2R R59, PR, RZ, 0x20 ;  /* 0x00000020ff3b7803 */ /* 0x000fe60000000000 */
[----:B------:R-:W-:Y:S02]  /*62f0*/  @P5 SHF.L.U32 R0, R54, 0x1f, RZ ;  /* 0x0000001f36005819 */ /* 0x000fe400000006ff */
[----:B------:R-:W-:Y:S02]  /*6300*/  @P2 SEL R3, R4, R3, !P4 ;  /* 0x0000000304032207 */ /* 0x000fe40006000000 */
[----:B------:R1:W2:Y:S02]  /*6310*/  @P5 SYNCS.PHASECHK.TRANS64.TRYWAIT P1, [UR44+0x40], R0 ;  /* 0x00004000ff0055a7 */ /* 0x0002a4000802112c */
[----:B------:R-:W-:Y:S04]  /*6320*/  LOP3.LUT R3, R3, 0x1, RZ, 0xc0, !PT ;  /* 0x0000000103037812 */ /* 0x000fe800078ec0ff */
[----:B------:R-:W-:Y:S04]  /*6330*/  ISETP.NE.U32.AND P2, PT, R3, 0x1, PT ;  /* 0x000000010300780c */ /* 0x000fe80003f45070 */
[----:B------:R-:W-:Y:S01]  /*6340*/  P2R R65, PR, RZ, 0x4 ;  /* 0x00000004ff417803 */ /* 0x000fe20000000000 */
[----:B------:R4:W3:Y:S01]  /*6350*/  SYNCS.PHASECHK.TRANS64.TRYWAIT P0, [R26+URZ+0xb0], R2 ;  /* 0x0000b0021a0075a7 */ /* 0x0008e200080011ff */
[C---:B-1----:R-:W-:Y:S01]  /*6360*/  IMAD.SHL.U32 R0, R25.reuse, 0x40, RZ ;  /* 0x0000004019007824 */ /* 0x042fe200078e00ff */
[----:B------:R-:W-:Y:S04]  /*6370*/  LOP3.LUT R25, R25, 0xffe, RZ, 0xc0, !PT ;  /* 0x00000ffe19197812 */ /* 0x000fe800078ec0ff */
[----:B------:R-:W-:Y:S01]  /*6380*/  LOP3.LUT R0, R0, 0xffffff80, RZ, 0xc0, !PT ;  /* 0xffffff8000007812 */ /* 0x000fe200078ec0ff */
[----:B------:R-:W-:Y:S04]  /*6390*/  IMAD.IADD R25, R22, 0x1, -R25 ;  /* 0x0000000116197824 */ /* 0x000fe800078e0a19 */
[----:B------:R-:W-:Y:S04]  /*63a0*/  IMAD.IADD R0, R23, 0x1, R0 ;  /* 0x0000000117007824 */ /* 0x000fe800078e0200 */
[----:B------:R-:W-:Y:S01]  /*63b0*/  IMAD R25, R25, 0x100000, R0 ;  /* 0x0010000019197824 */ /* 0x000fe200078e0200 */
[----:B--2---:R-:W-:Y:S01]  /*63c0*/  @P5 SEL R64, RZ, 0x1, !P1 ;  /* 0x00000001ff405807 */ /* 0x004fe20004800000 */
[----:B----4-:R-:W-:Y:S06]  /*63d0*/  @!P5 BRA `(.L_x_98) ;  /* 0x000000000044d947 */ /* 0x010fec0003800000 */
[----:B------:R-:W-:Y:S01]  /*63e0*/  IMAD.MOV.U32 R38, RZ, RZ, RZ ;  /* 0x000000ffff267224 */ /* 0x000fe200078e00ff */
[----:B------:R-:W-:Y:S01]  /*63f0*/  ISETP.NE.AND P1, PT, R64, RZ, PT ;  /* 0x000000ff4000720c */ /* 0x000fe20003f25270 */
[----:B------:R-:W-:Y:S01]  /*6400*/  BSSY B0, `(.L_x_99) ;  /* 0x0000008000007945 */ /* 0x000fe20003800000 */
[----:B------:R-:W-:Y:S02]  /*6410*/  CS2R R30, SRZ ;  /* 0x00000000001e7805 */ /* 0x000fe4000001ff00 */
[----:B------:R-:W-:Y:S02]  /*6420*/  CS2R R28, SRZ ;  /* 0x00000000001c7805 */ /* 0x000fe4000001ff00 */
[----:B------:R-:W-:Y:S07]  /*6430*/  CS2R R36, SRZ ;  /* 0x0000000000247805 */ /* 0x000fee000001ff00 */
[----:B------:R-:W-:Y:S05]  /*6440*/  @P1 BRA `(.L_x_100) ;  /* 0x00000000000c1947 */ /* 0x000fea0003800000 */
[----:B------:R-:W-:Y:S04]  /*6450*/  SHF.L.U32 R3, R54, 0x1f, RZ ;  /* 0x0000001f36037819 */ /* 0x000fe800000006ff */
[----:B------:R-:W1:Y:S02]  /*6460*/  SYNCS.PHASECHK.TRANS64.TRYWAIT P1, [UR44+0x40], R3 ;  /* 0x00004003ff0075a7 */ /* 0x000e64000802112c */
[----:B-1----:R-:W-:Y:S05]  /*6470*/  @!P1 BRA `(.L_x_101) ;  /* 0x0000002c00b09947 */ /* 0x002fea0003800000 */
.L_x_100:
[----:B------:R-:W-:Y:S05]  /*6480*/  BSYNC B0 ;  /* 0x0000000000007941 */ /* 0x000fea0003800000 */
.L_x_99:
[----:B------:R-:W-:Y:S01]  /*6490*/  ISETP.NE.AND P1, PT, R65, RZ, PT ;  /* 0x000000ff4100720c */ /* 0x000fe20003f25270 */
[----:B------:R-:W-:Y:S11]  /*64a0*/  HFMA2 R62, -RZ, RZ, 0, 5.9604644775390625e-08 ;  /* 0x00000001ff3e7431 */ /* 0x000ff600000001ff */
[----:B------:R-:W-:Y:S01]  /*64b0*/  @!UPT UIADD3 URZ, UPT, UPT, URZ, URZ, URZ ;  /* 0x000000fffffff290 */ /* 0x000fe2000fffe0ff */
[----:B------:R-:W-:Y:S05]  /*64c0*/  @P1 WARPSYNC.ALL ;  /* 0x0000000000001948 */ /* 0x000fea0003800000 */
[----:B------:R2:W4:Y:S04]  /*64d0*/  @P1 LDSM.16.M88.4 R28, [R63+UR44+0x200] ;  /* 0x0002002c3f1c183b */ /* 0x0005280008000200 */
[----:B------:R2:W1:Y:S02]  /*64e0*/  @P1 LDSM.16.M88.4 R36, [R60+0x200] ;  /* 0x000200003c24183b */ /* 0x0004640000000200 */
.L_x_98:
[----:B------:R-:W-:Y:S05]  /*64f0*/  BSYNC B1 ;  /* 0x0000000000017941 */ /* 0x000fea0003800000 */
.L_x_97:
[----:B-1----:R-:W-:Y:S04]  /*6500*/  SHF.R.U32.HI R0, RZ, 0x15, R25 ;  /* 0x00000015ff007819 */ /* 0x002fe80000011619 */
[----:B------:R-:W-:Y:S01]  /*6510*/  LOP3.LUT P1, RZ, R0, 0x3, R46, 0x48, !PT ;  /* 0x0000000300ff7812 */ /* 0x000fe2000782482e */
[----:B------:R-:W-:Y:S01]  /*6520*/  @!UPT UIADD3 URZ, UPT, UPT, URZ, URZ, URZ ;  /* 0x000000fffffff290 */ /* 0x000fe2000fffe0ff */
[----:B---3--:R-:W-:Y:S11]  /*6530*/  @P0 BRA `(.L_x_102) ;  /* 0x0000000000080947 */ /* 0x008ff60003800000 */
[----:B------:R-:W1:Y:S02]  /*6540*/  SYNCS.PHASECHK.TRANS64.TRYWAIT P0, [R26+URZ+0xb0], R2 ;  /* 0x0000b0021a0075a7 */ /* 0x000e6400080011ff */
[----:B-1----:R-:W-:Y:S05]  /*6550*/  @!P0 BRA `(.L_x_103) ;  /* 0x0000002c00908947 */ /* 0x002fea0003800000 */
.L_x_102:
[----:B------:R-:W-:Y:S05]  /*6560*/  @!P1 BRA `(.L_x_104) ;  /* 0x0000000000409947 */ /* 0x000fea0003800000 */
[----:B------:R-:W3:Y:S01]  /*6570*/  LDCU.64 UR8, c[0x4][0x70] ;  /* 0x01000e00ff0877ac */ /* 0x000ee20008000a00 */
[----:B------:R-:W-:Y:S01]  /*6580*/  MOV R3, 0x0 ;  /* 0x0000000000037802 */ /* 0x000fe20000000f00 */
[----:B------:R-:W-:Y:S02]  /*6590*/  HFMA2 R12, -RZ, RZ, 0, 5.9604644775390625e-08 ;  /* 0x00000001ff0c7431 */ /* 0x000fe400000001ff */
[----:B------:R-:W-:Y:S02]  /*65a0*/  IMAD.MOV.U32 R8, RZ, RZ, 0x192 ;  /* 0x00000192ff087424 */ /* 0x000fe400078e00ff */
[----:B------:R-:W-:Y:S01]  /*65b0*/  IMAD.MOV.U32 R13, RZ, RZ, RZ ;  /* 0x000000ffff0d7224 */ /* 0x000fe200078e00ff */
[----:B------:R-:W5:Y:S01]  /*65c0*/  LDCU.64 UR6, c[0x4][0x78] ;  /* 0x01000f00ff0677ac */ /* 0x000f620008000a00 */
[----:B-1----:R-:W1:Y:S01]  /*65d0*/  LDC.64 R2, c[0x4][R3] ;  /* 0x0100000003027b82 */ /* 0x002e620000000a00 */
[----:B------:R-:W2:Y:S01]  /*65e0*/  LDCU.64 UR4, c[0x4][0x10] ;  /* 0x01000200ff0477ac */ /* 0x000ea20008000a00 */
[----:B---3--:R-:W-:Y:S01]  /*65f0*/  MOV R5, UR9 ;  /* 0x0000000900057c02 */ /* 0x008fe20008000f00 */
[----:B------:R-:W-:Y:S01]  /*6600*/  IMAD.U32 R4, RZ, RZ, UR8 ;  /* 0x00000008ff047e24 */ /* 0x000fe2000f8e00ff */
[----:B-----5:R-:W-:Y:S01]  /*6610*/  MOV R7, UR7 ;  /* 0x0000000700077c02 */ /* 0x020fe20008000f00 */
[----:B------:R-:W-:Y:S01]  /*6620*/  IMAD.U32 R6, RZ, RZ, UR6 ;  /* 0x00000006ff067e24 */ /* 0x000fe2000f8e00ff */
[----:B--2---:R-:W-:Y:S01]  /*6630*/  MOV R11, UR5 ;  /* 0x00000005000b7c02 */ /* 0x004fe20008000f00 */
[----:B------:R-:W-:Y:S02]  /*6640*/  IMAD.U32 R10, RZ, RZ, UR4 ;  /* 0x00000004ff0a7e24 */ /* 0x000fe4000f8e00ff */
[----:B------:R-:W-:Y:S07]  /*6650*/  LEPC R20, `(.L_x_104) ;  /* 0x000000001014794e */ /* 0x000fee0000000000 */
[----:B-1--4-:R-:W-:Y:S05]  /*6660*/  CALL.ABS.NOINC R2 ;  /* 0x0000000002007343 */ /* 0x012fea0003c00000 */
.L_x_104:
[----:B----4-:R-:W-:Y:S01]  /*6670*/  SHF.L.U32 R3, R28, 0x10, RZ ;  /* 0x000000101c037819 */ /* 0x010fe200000006ff */
[----:B------:R-:W-:Y:S05]  /*6680*/  WARPSYNC.ALL ;  /* 0x0000000000007948 */ /* 0x000fea0003800000 */
[----:B------:R-:W-:Y:S01]  /*6690*/  R2UR UR4, R25 ;  /* 0x00000000190472ca */ /* 0x000fe200000e0000 */
[----:B------:R-:W-:Y:S01]  /*66a0*/  BSSY.RECONVERGENT B0, `(.L_x_105) ;  /* 0x000004e000007945 */ /* 0x000fe20003800200 */
[C---:B------:R-:W-:Y:S02]  /*66b0*/  SHF.L.U32 R20, R29.reuse, 0x10, RZ ;  /* 0x000000101d147819 */ /* 0x040fe400000006ff */
[----:B------:R-:W-:Y:S02]  /*66c0*/  LOP3.LUT R21, R29, 0xffff0000, RZ, 0xc0, !PT ;  /* 0xffff00001d157812 */ /* 0x000fe400078ec0ff */
[----:B------:R-:W-:Y:S07]  /*66d0*/  ISETP.NE.AND P0, PT, R56, RZ, PT ;  /* 0x000000ff3800720c */ /* 0x000fee0003f05270 */
[----:B------:R-:W3:Y:S02]  /*66e0*/  LDTM.16dp256bit.x4 R4, tmem[UR4] ;  /* 0x00000004000479ee */ /* 0x000ee40008120000 */
[----:B---3--:R-:W-:Y:S01]  /*66f0*/  FMUL R0, R24, R4 ;  /* 0x0000000418007220 */ /* 0x008fe20000400000 */
[----:B------:R-:W-:Y:S01]  /*6700*/  LOP3.LUT R4, R28, 0xffff0000, RZ, 0xc0, !PT ;  /* 0xffff00001c047812 */ /* 0x000fe200078ec0ff */
[C---:B-1----:R-:W-:Y:S01]  /*6710*/  FMUL R2, R24.reuse, R5 ;  /* 0x0000000518027220 */ /* 0x042fe20000400000 */
[C---:B------:R-:W-:Y:S01]  /*6720*/  FMUL R7, R24.reuse, R7 ;  /* 0x0000000718077220 */ /* 0x040fe20000400000 */
[C---:B------:R-:W-:Y:S01]  /*6730*/  FFMA R0, R27.reuse, R3, R0 ;  /* 0x000000031b007223 */ /* 0x040fe20000000000 */
[C---:B------:R-:W-:Y:S01]  /*6740*/  FMUL R3, R24.reuse, R6 ;  /* 0x0000000618037220 */ /* 0x040fe20000400000 */
[C---:B------:R-:W-:Y:S01]  /*6750*/  FFMA R2, R27.reuse, R4, R2 ;  /* 0x000000041b027223 */ /* 0x040fe20000000002 */
[C---:B------:R-:W-:Y:S01]  /*6760*/  FMUL R4, R24.reuse, R8 ;  /* 0x0000000818047220 */ /* 0x040fe20000400000 */
[C---:B------:R-:W-:Y:S01]  /*6770*/  FMUL R8, R24.reuse, R12 ;  /* 0x0000000c18087220 */ /* 0x040fe20000400000 */
[----:B------:R-:W-:Y:S01]  /*6780*/  FMUL R12, R24, R16 ;  /* 0x00000010180c7220 */ /* 0x000fe20000400000 */
[----:B------:R-:W-:Y:S01]  /*6790*/  SHF.L.U32 R16, R30, 0x10, RZ ;  /* 0x000000101e107819 */ /* 0x000fe200000006ff */
[C---:B------:R-:W-:Y:S01]  /*67a0*/  FFMA R3, R27.reuse, R20, R3 ;  /* 0x000000141b037223 */ /* 0x040fe20000000003 */
[----:B------:R-:W-:Y:S01]  /*67b0*/  F2FP.BF16.F32.PACK_AB R32, R2, R0 ;  /* 0x000000000220723e */ /* 0x000fe200000010ff */
[C---:B------:R-:W-:Y:S01]  /*67c0*/  FFMA R7, R27.reuse, R21, R7 ;  /* 0x000000151b077223 */ /* 0x040fe20000000007 */
[----:B------:R-:W-:Y:S01]  /*67d0*/  LOP3.LUT R0, R30, 0xffff0000, RZ, 0xc0, !PT ;  /* 0xffff00001e007812 */ /* 0x000fe200078ec0ff */
[----:B------:R-:W-:Y:S01]  /*67e0*/  FFMA R4, R27, R16, R4 ;  /* 0x000000101b047223 */ /* 0x000fe20000000004 */
[C---:B------:R-:W-:Y:S01]  /*67f0*/  SHF.L.U32 R2, R31.reuse, 0x10, RZ ;  /* 0x000000101f027819 */ /* 0x040fe200000006ff */
[C---:B------:R-:W-:Y:S01]  /*6800*/  FMUL R5, R24.reuse, R9 ;  /* 0x0000000918057220 */ /* 0x040fe20000400000 */
[----:B------:R-:W-:Y:S01]  /*6810*/  LOP3.LUT R16, R31, 0xffff0000, RZ, 0xc0, !PT ;  /* 0xffff00001f107812 */ /* 0x000fe200078ec0ff */
[----:B------:R-:W-:Y:S01]  /*6820*/  FMUL R6, R24, R10 ;  /* 0x0000000a18067220 */ /* 0x000fe20000400000 */
[----:B------:R-:W-:Y:S01]  /*6830*/  F2FP.BF16.F32.PACK_AB R33, R7, R3 ;  /* 0x000000030721723e */ /* 0x000fe200000010ff */
[C---:B------:R-:W-:Y:S01]  /*6840*/  FFMA R5, R27.reuse, R0, R5 ;  /* 0x000000001b057223 */ /* 0x040fe20000000005 */
[C---:B------:R-:W-:Y:S01]  /*6850*/  SHF.L.U32 R0, R36.reuse, 0x10, RZ ;  /* 0x0000001024007819 */ /* 0x040fe200000006ff */
[----:B------:R-:W-:Y:S01]  /*6860*/  FFMA R6, R27, R2, R6 ;  /* 0x000000021b067223 */ /* 0x000fe20000000006 */
[----:B------:R-:W-:Y:S01]  /*6870*/  LOP3.LUT R2, R36, 0xffff0000, RZ, 0xc0, !PT ;  /* 0xffff000024027812 */ /* 0x000fe200078ec0ff */
[C---:B------:R-:W-:Y:S01]  /*6880*/  FMUL R11, R24.reuse, R11 ;  /* 0x0000000b180b7220 */ /* 0x040fe20000400000 */
[----:B------:R-:W-:Y:S01]  /*6890*/  SHF.L.U32 R3, R37, 0x10, RZ ;  /* 0x0000001025037819 */ /* 0x000fe200000006ff */
[C---:B------:R-:W-:Y:S01]  /*68a0*/  FMUL R9, R24.reuse, R13 ;  /* 0x0000000d18097220 */ /* 0x040fe20000400000 */
[----:B------:R-:W-:Y:S01]  /*68b0*/  F2FP.BF16.F32.PACK_AB R34, R5, R4 ;  /* 0x000000040522723e */ /* 0x000fe200000010ff */
[C---:B------:R-:W-:Y:S01]  /*68c0*/  FMUL R10, R24.reuse, R14 ;  /* 0x0000000e180a7220 */ /* 0x040fe20000400000 */
[C---:B------:R-:W-:Y:S01]  /*68d0*/  FFMA R11, R27.reuse, R16, R11 ;  /* 0x000000101b0b7223 */ /* 0x040fe2000000000b */
[C---:B------:R-:W-:Y:S01]  /*68e0*/  FFMA R8, R27.reuse, R0, R8 ;  /* 0x000000001b087223 */ /* 0x040fe20000000008 */
[----:B------:R-:W-:Y:S01]  /*68f0*/  FFMA R9, R27, R2, R9 ;  /* 0x000000021b097223 */ /* 0x000fe20000000009 */
[----:B------:R-:W-:Y:S01]  /*6900*/  LOP3.LUT R0, R37, 0xffff0000, RZ, 0xc0, !PT ;  /* 0xffff000025007812 */ /* 0x000fe200078ec0ff */
[----:B------:R-:W-:Y:S01]  /*6910*/  FFMA R10, R27, R3, R10 ;  /* 0x000000031b0a7223 */ /* 0x000fe2000000000a */
[----:B------:R-:W-:Y:S01]  /*6920*/  FMUL R15, R24, R15 ;  /* 0x0000000f180f7220 */ /* 0x000fe20000400000 */
[----:B------:R-:W-:Y:S01]  /*6930*/  SHF.L.U32 R2, R38, 0x10, RZ ;  /* 0x0000001026027819 */ /* 0x000fe200000006ff */
[----:B------:R-:W-:Y:S01]  /*6940*/  FMUL R13, R24, R17 ;  /* 0x00000011180d7220 */ /* 0x000fe20000400000 */
[----:B------:R-:W-:Y:S01]  /*6950*/  LOP3.LUT R3, R38, 0xffff0000, RZ, 0xc0, !PT ;  /* 0xffff000026037812 */ /* 0x000fe200078ec0ff */
[C---:B------:R-:W-:Y:S01]  /*6960*/  FMUL R14, R24.reuse, R18 ;  /* 0x00000012180e7220 */ /* 0x040fe20000400000 */
[----:B------:R-:W-:Y:S01]  /*6970*/  SHF.L.U32 R4, R39, 0x10, RZ ;  /* 0x0000001027047819 */ /* 0x000fe200000006ff */
[----:B------:R-:W-:Y:S01]  /*6980*/  FFMA R15, R27, R0, R15 ;  /* 0x000000001b0f7223 */ /* 0x000fe2000000000f */
[----:B------:R-:W-:Y:S01]  /*6990*/  LOP3.LUT R5, R39, 0xffff0000, RZ, 0xc0, !PT ;  /* 0xffff000027057812 */ /* 0x000fe200078ec0ff */
[----:B------:R-:W-:Y:S01]  /*69a0*/  FMUL R19, R24, R19 ;  /* 0x0000001318137220 */ /* 0x000fe20000400000 */
[C---:B------:R-:W-:Y:S01]  /*69b0*/  FFMA R12, R27.reuse, R2, R12 ;  /* 0x000000021b0c7223 */ /* 0x040fe2000000000c */
[C---:B------:R-:W-:Y:S01]  /*69c0*/  FFMA R13, R27.reuse, R3, R13 ;  /* 0x000000031b0d7223 */ /* 0x040fe2000000000d */
[C---:B------:R-:W-:Y:S01]  /*69d0*/  FFMA R14, R27.reuse, R4, R14 ;  /* 0x000000041b0e7223 */ /* 0x040fe2000000000e */
[----:B------:R-:W-:Y:S01]  /*69e0*/  FFMA R19, R27, R5, R19 ;  /* 0x000000051b137223 */ /* 0x000fe20000000013 */
[----:B------:R-:W-:Y:S02]  /*69f0*/  F2FP.BF16.F32.PACK_AB R35, R11, R6 ;  /* 0x000000060b23723e */ /* 0x000fe400000010ff */
[----:B------:R-:W-:Y:S02]  /*6a00*/  F2FP.BF16.F32.PACK_AB R8, R9, R8 ;  /* 0x000000080908723e */ /* 0x000fe400000010ff */
[----:B------:R-:W-:Y:S01]  /*6a10*/  F2FP.BF16.F32.PACK_AB R9, R15, R10 ;  /* 0x0000000a0f09723e */ /* 0x000fe200000010ff */
[----:B------:R1:W-:Y:S01]  /*6a20*/  STSM.16.M88.4 [R61+0x200], R32 ;  /* 0x000200203d007844 */ /* 0x0003e20000000200 */
[----:B------:R-:W-:Y:S02]  /*6a30*/  F2FP.BF16.F32.PACK_AB R10, R13, R12 ;  /* 0x0000000c0d0a723e */ /* 0x000fe400000010ff */
[----:B------:R-:W-:Y:S05]  /*6a40*/  F2FP.BF16.F32.PACK_AB R11, R19, R14 ;  /* 0x0000000e130b723e */ /* 0x000fea00000010ff */
[----:B------:R1:W-:Y:S01]  /*6a50*/  STSM.16.M88.4 [R60+0x200], R8 ;  /* 0x000200083c007844 */ /* 0x0003e20000000200 */
[----:B------:R-:W-:Y:S01]  /*6a60*/  @!PT LDS RZ, [RZ] ;  /* 0x00000000fffff984 */ /* 0x000fe20000000800 */
[----:B------:R-:W-:Y:S01]  /*6a70*/  @!PT LDS RZ, [RZ] ;  /* 0x00000000fffff984 */ /* 0x000fe20000000800 */
[----:B------:R-:W-:Y:S01]  /*6a80*/  @!PT LDS RZ, [RZ] ;  /* 0x00000000fffff984 */ /* 0x000fe20000000800 */
[----:B------:R-:W-:Y:S01]  /*6a90*/  @!PT LDS RZ, [RZ] ;  /* 0x00000000fffff984 */ /* 0x000fe20000000800 */
[----:B------:R3:W-:Y:S07]  /*6aa0*/  MEMBAR.ALL.CTA ;  /* 0x0000000000007992 */ /* 0x0007ee0000008000 */
[----:B---3--:R-:W3:Y:S02]  /*6ab0*/  FENCE.VIEW.ASYNC.S ;  /* 0x00000000000073c6 */ /* 0x008ee40000000000 */
[----:B---3--:R-:W-:Y:S06]  /*6ac0*/  BAR.SYNC.DEFER_BLOCKING 0x1, 0x80 ;  /* 0x0042000000007b1d */ /* 0x008fec0000010000 */
[----:B------:R-:W-:Y:S05]  /*6ad0*/  @P0 BRA `(.L_x_106) ;  /* 0x0000000000280947 */ /* 0x000fea0003800000 */
[----:B------:R-:W3:Y:S01]  /*6ae0*/  LDCU.64 UR6, c[0x0][0x348] ;  /* 0x00006900ff0677ac */ /* 0x000ee20008000a00 */
[----:B------:R-:W-:Y:S01]  /*6af0*/  UIADD3 UR4, UPT, UPT, UR44, 0x200, URZ ;  /* 0x000002002c047890 */ /* 0x000fe2000fffe0ff */
[----:B------:R-:W-:Y:S05]  /*6b00*/  UMOV UR51, UR36 ;  /* 0x0000002400337c82 */ /* 0x000fea0008000000 */
[----:B------:R-:W-:Y:S04]  /*6b10*/  MOV R49, UR4 ;  /* 0x0000000400317c02 */ /* 0x000fe80008000f00 */
[----:B------:R-:W-:Y:S01]  /*6b20*/  R2UR UR48, R49 ;  /* 0x00000000313072ca */ /* 0x000fe200000e0000 */
[----:B---3--:R-:W-:Y:S04]  /*6b30*/  UIADD3 UR4, UP0, UPT, UR6, 0x680, URZ ;  /* 0x0000068006047890 */ /* 0x008fe8000ff1e0ff */
[----:B------:R-:W-:Y:S09]  /*6b40*/  UIADD3.X UR5, UPT, UPT, URZ, UR7, URZ, UP0, !UPT ;  /* 0x00000007ff057290 */ /* 0x000ff200087fe4ff */
[----:B------:R3:W-:Y:S01]  /*6b50*/  UTMASTG.3D [UR48], [UR4] ;  /* 0x00000030040073b5 */ /* 0x0007e20008010000 */
[----:B------:R0:W-:Y:S01]  /*6b60*/  UTMACMDFLUSH ;  /* 0x00000000000079b7 */ /* 0x0001e20000000000 */
[----:B---3--:R-:W-:Y:S04]  /*6b70*/  DEPBAR.LE SB0, 0x1 ;  /* 0x000080400000791a */ /* 0x008fe80000000000 */
.L_x_106:
[----:B------:R-:W-:Y:S05]  /*6b80*/  BSYNC.RECONVERGENT B0 ;  /* 0x0000000000007941 */ /* 0x000fea0003800200 */
.L_x_105:
[----:B------:R-:W-:Y:S01]  /*6b90*/  BAR.SYNC.DEFER_BLOCKING 0x1, 0x80 ;  /* 0x0042000000007b1d */ /* 0x000fe20000010000 */
[----:B------:R-:W-:Y:S01]  /*6ba0*/  ISETP.NE.AND P1, PT, R59, RZ, PT ;  /* 0x000000ff3b00720c */ /* 0x000fe20003f25270 */
[----:B------:R-:W-:Y:S01]  /*6bb0*/  UISETP.NE.AND UP0, UPT, UR52, URZ, UPT ;  /* 0x000000ff3400728c */ /* 0x000fe2000bf05270 */
[----:B------:R-:W-:Y:S11]  /*6bc0*/  LEA R2, R62, UR44, 0x3 ;  /* 0x0000002c3e027c11 */ /* 0x000ff6000f8e18ff */
[----:B------:R-:W-:Y:S01]  /*6bd0*/  @P1 SHF.L.U32 R3, R54, 0x1f, RZ ;  /* 0x0000001f36031819 */ /* 0x000fe200000006ff */
[----:B------:R-:W-:Y:S06]  /*6be0*/  BRA.U !UP0, `(.L_x_107) ;  /* 0x0000000108247547 */ /* 0x000fec000b800000 */
[----:B------:R-:W-:Y:S01]  /*6bf0*/  IMAD.U32 R4, RZ, RZ, UR46 ;  /* 0x0000002eff047e24 */ /* 0x000fe2000f8e00ff */
[----:B------:R-:W-:Y:S01]  /*6c00*/  MOV R0, UR47 ;  /* 0x0000002f00007c02 */ /* 0x000fe20008000f00 */
[----:B------:R-:W-:Y:S03]  /*6c10*/  UIADD3 UR4, UPT, UPT, UR46, 0x1, URZ ;  /* 0x000000012e047890 */ /* 0x000fe6000fffe0ff */
[----:B------:R-:W-:Y:S01]  /*6c20*/  @P1 LEA R4, R4, UR44, 0x3 ;  /* 0x0000002c04041c11 */ /* 0x000fe2000f8e18ff */
[----:B------:R-:W-:Y:S04]  /*6c30*/  UISETP.NE.AND UP0, UPT, UR4, 0x4, UPT ;  /* 0x000000040400788c */ /* 0x000fe8000bf05270 */
[----:B------:R-:W-:Y:S01]  /*6c40*/  @P1 VIADD R4, R4, 0x60 ;  /* 0x0000006004041836 */ /* 0x000fe20000000000 */
[----:B------:R-:W-:Y:S04]  /*6c50*/  USEL UR46, UR4, URZ, UP0 ;  /* 0x000000ff042e7287 */ /* 0x000fe80008000000 */
[----:B------:R-:W-:Y:S04]  /*6c60*/  @P1 PRMT R0, R0, 0x654, R4 ;  /* 0x0000065400001816 */ /* 0x000fe80000000004 */
[----:B------:R3:W-:Y:S04]  /*6c70*/  @P1 SYNCS.ARRIVE.TRANS64.RED.A1T0 RZ, [R0+URZ], RZ ;  /* 0x000000ff00ff19a7 */ /* 0x0007e800081004ff */
.L_x_107:
[----:B------:R-:W4:Y:S01]  /*6c80*/  @P1 SYNCS.PHASECHK.TRANS64.TRYWAIT P0, [R2+URZ+0x40], R3 ;  /* 0x00004003020015a7 */ /* 0x000f2200080011ff */
[----:B------:R-:W-:Y:S01]  /*6c90*/  BSSY B1, `(.L_x_108) ;  /* 0x0000013000017945 */ /* 0x000fe20003800000 */
[----:B----4-:R-:W-:Y:S03]  /*6ca0*/  @P1 SEL R64, RZ, 0x1, !P0 ;  /* 0x00000001ff401807 */ /* 0x010fe60004000000 */
[----:B------:R-:W-:Y:S05]  /*6cb0*/  @!P1 BRA `(.L_x_109) ;  /* 0x0000000000409947 */ /* 0x000fea0003800000 */
[----:B------:R-:W-:Y:S01]  /*6cc0*/  ISETP.NE.AND P1, PT, R65, RZ, PT ;  /* 0x000000ff4100720c */ /* 0x000fe20003f25270 */
[----:B------:R-:W-:Y:S01]  /*6cd0*/  BSSY B0, `(.L_x_110) ;  /* 0x0000009000007945 */ /* 0x000fe20003800000 */
[----:B------:R-:W-:Y:S11]  /*6ce0*/  ISETP.NE.AND P0, PT, R64, RZ, PT ;  /* 0x000000ff4000720c */ /* 0x000ff60003f05270 */
[----:B------:R-:W-:Y:S05]  /*6cf0*/  @P1 IMAD R4, R62, 0x1000, R63 ;  /* 0x000010003e041824 */ /* 0x000fea00078e023f */
[----:B------:R-:W-:Y:S05]  /*6d00*/  @P1 IADD3 R3, PT, PT, R4, UR44, RZ ;  /* 0x0000002c04031c10 */ /* 0x000fea000fffe0ff */
[----:B------:R-:W-:Y:S01]  /*6d10*/  @P1 IMAD.IADD R3, R55, 0x1, R3 ;  /* 0x0000000137031824 */ /* 0x000fe200078e0203 */
[----:B------:R-:W-:Y:S06]  /*6d20*/  @P0 BRA `(.L_x_111) ;  /* 0x00000000000c0947 */ /* 0x000fec0003800000 */
[----:B---3--:R-:W-:Y:S04]  /*6d30*/  SHF.L.U32 R0, R54, 0x1f, RZ ;  /* 0x0000001f36007819 */ /* 0x008fe800000006ff */
[----:B------:R-:W3:Y:S02]  /*6d40*/  SYNCS.PHASECHK.TRANS64.TRYWAIT P0, [R2+URZ+0x40], R0 ;  /* 0x00004000020075a7 */ /* 0x000ee400080011ff */
[----:B---3--:R-:W-:Y:S05]  /*6d50*/  @!P0 BRA `(.L_x_112) ;  /* 0x0000002400a48947 */ /* 0x008fea0003800000 */
.L_x_111:
[----:B------:R-:W-:Y:S05]  /*6d60*/  BSYNC B0 ;  /* 0x0000000000007941 */ /* 0x000fea0003800000 */
.L_x_110:
[----:B------:R-:W-:Y:S02]  /*6d70*/  ISETP.NE.AND P0, PT, R65, RZ, PT ;  /* 0x000000ff4100720c */ /* 0x000fe40003f05270 */
[----:B------:R-:W-:Y:S11]  /*6d80*/  IADD3 R62, PT, PT, R62, 0x1, RZ ;  /* 0x000000013e3e7810 */ /* 0x000ff60007ffe0ff */
[----:B------:R-:W-:Y:S05]  /*6d90*/  @P0 WARPSYNC.ALL ;  /* 0x0000000000000948 */ /* 0x000fea0003800000 */
[----:B------:R4:W1:Y:S04]  /*6da0*/  @P0 LDSM.16.M88.4 R28, [R4+UR44+0x200] ;  /* 0x0002002c041c083b */ /* 0x0008680008000200 */
[----:B------:R4:W1:Y:S02]  /*6db0*/  @P0 LDSM.16.M88.4 R36, [R3+0x200] ;  /* 0x000200000324083b */ /* 0x0008640000000200 */
.L_x_109:
[----:B------:R-:W-:Y:S05]  /*6dc0*/  BSYNC B1 ;  /* 0x0000000000017941 */ /* 0x000fea0003800000 */
.L_x_108:
[----:B---3--:R-:W-:Y:S05]  /*6dd0*/  VIADD R0, R25, 0x20 ;  /* 0x0000002019007836 */ /* 0x008fea0000000000 */
[----:B------:R-:W-:Y:S04]  /*6de0*/  SHF.R.U32.HI R0, RZ, 0x15, R0 ;  /* 0x00000015ff007819 */ /* 0x000fe80000011600 */
[----:B------:R-:W-:Y:S11]  /*6df0*/  LOP3.LUT P0, RZ, R0, 0x3, R46, 0x48, !PT ;  /* 0x0000000300ff7812 */ /* 0x000ff6000780482e */
[----:B------:R-:W-:Y:S02]  /*6e00*/  @!UPT UIADD3 URZ, UPT, UPT, URZ, URZ, URZ ;  /* 0x000000fffffff290 */ /* 0x000fe4000fffe0ff */
[----:B------:R-:W-:Y:S05]  /*6e10*/  @!P0 BRA `(.L_x_113) ;  /* 0x0000000000408947 */ /* 0x000fea0003800000 */
[----:B------:R-:W3:Y:S01]  /*6e20*/  LDCU.64 UR8, c[0x4][0x70] ;  /* 0x01000e00ff0877ac */ /* 0x000ee20008000a00 */
[----:B----4-:R-:W-:Y:S01]  /*6e30*/  MOV R3, 0x0 ;  /* 0x0000000000037802 */ /* 0x010fe20000000f00 */
[----:B------:R-:W-:Y:S02]  /*6e40*/  HFMA2 R12, -RZ, RZ, 0, 5.9604644775390625e-08 ;  /* 0x00000001ff0c7431 */ /* 0x000fe400000001ff */
[----:B-1----:R-:W-:Y:S02]  /*6e50*/  IMAD.MOV.U32 R8, RZ, RZ, 0x192 ;  /* 0x00000192ff087424 */ /* 0x002fe400078e00ff */
[----:B------:R-:W-:Y:S01]  /*6e60*/  IMAD.MOV.U32 R13, RZ, RZ, RZ ;  /* 0x000000ffff0d7224 */ /* 0x000fe200078e00ff */
[----:B------:R-:W1:Y:S01]  /*6e70*/  LDCU.64 UR6, c[0x4][0x78] ;  /* 0x01000f00ff0677ac */ /* 0x000e620008000a00 */
[----:B------:R-:W4:Y:S01]  /*6e80*/  LDC.64 R2, c[0x4][R3] ;  /* 0x0100000003027b82 */ /* 0x000f220000000a00 */
[----:B------:R-:W5:Y:S01]  /*6e90*/  LDCU.64 UR4, c[0x4][0x10] ;  /* 0x01000200ff0477ac */ /* 0x000f620008000a00 */
[----:B---3--:R-:W-:Y:S01]  /*6ea0*/  MOV R5, UR9 ;  /* 0x0000000900057c02 */ /* 0x008fe20008000f00 */
[----:B------:R-:W-:Y:S01]  /*6eb0*/  IMAD.U32 R4, RZ, RZ, UR8 ;  /* 0x00000008ff047e24 */ /* 0x000fe2000f8e00ff */
[----:B-1----:R-:W-:Y:S01]  /*6ec0*/  MOV R7, UR7 ;  /* 0x0000000700077c02 */ /* 0x002fe20008000f00 */
[----:B------:R-:W-:Y:S01]  /*6ed0*/  IMAD.U32 R6, RZ, RZ, UR6 ;  /* 0x00000006ff067e24 */ /* 0x000fe2000f8e00ff */
[----:B-----5:R-:W-:Y:S01]  /*6ee0*/  MOV R11, UR5 ;  /* 0x00000005000b7c02 */ /* 0x020fe20008000f00 */
[----:B------:R-:W-:Y:S02]  /*6ef0*/  IMAD.U32 R10, RZ, RZ, UR4 ;  /* 0x00000004ff0a7e24 */ /* 0x000fe4000f8e00ff */
[----:B------:R-:W-:Y:S07]  /*6f00*/  LEPC R20, `(.L_x_113) ;  /* 0x000000001014794e */ /* 0x000fee0000000000 */
[----:B--2-4-:R-:W-:Y:S05]  /*6f10*/  CALL.ABS.NOINC R2 ;  /* 0x0000000002007343 */ /* 0x014fea0003c00000 */
.L_x_113:
[----:B-1--4-:R-:W-:Y:S01]  /*6f20*/  SHF.L.U32 R3, R28, 0x10, RZ ;  /* 0x000000101c037819 */ /* 0x012fe200000006ff */
[----:B------:R-:W-:Y:S05]  /*6f30*/  WARPSYNC.ALL ;  /* 0x0000000000007948 */ /* 0x000fea0003800000 */
[----:B------:R-:W-:Y:S01]  /*6f40*/  R2UR UR4, R25 ;  /* 0x00000000190472ca */ /* 0x000fe200000e0000 */
[----:B------:R-:W-:Y:S01]  /*6f50*/  BSSY.RECONVERGENT B0, `(.L_x_114) ;  /* 0x0000056000007945 */ /* 0x000fe20003800200 */
[----:B------:R-:W-:Y:S02]  /*6f60*/  SHF.L.U32 R20, R30, 0x10, RZ ;  /* 0x000000101e147819 */ /* 0x000fe400000006ff */
[----:B------:R-:W-:Y:S02]  /*6f70*/  ISETP.NE.AND P6, PT, R59, RZ, PT ;  /* 0x000000ff3b00720c */ /* 0x000fe40003fc5270 */
[----:B------:R-:W-:Y:S07]  /*6f80*/  ISETP.NE.AND P0, PT, R56, RZ, PT ;  /* 0x000000ff3800720c */ /* 0x000fee0003f05270 */
[----:B------:R-:W1:Y:S02]  /*6f90*/  LDTM.16dp256bit.x4 R4, tmem[UR4+0x20] ;  /* 0x00002004000479ee */ /* 0x000e640008120000 */
[----:B-1----:R-:W-:Y:S01]  /*6fa0*/  FMUL R0, R24, R4 ;  /* 0x0000000418007220 */ /* 0x002fe20000400000 */
[----:B------:R-:W-:Y:S01]  /*6fb0*/  LOP3.LUT R4, R28, 0xffff0000, RZ, 0xc0, !PT ;  /* 0xffff00001c047812 */ /* 0x000fe200078ec0ff */
[C---:B------:R-:W-:Y:S01]  /*6fc0*/  FMUL R2, R24.reuse, R5 ;  /* 0x0000000518027220 */ /* 0x040fe20000400000 */
[----:B------:R-:W-:Y:S01]  /*6fd0*/  SHF.L.U32 R5, R29, 0x10, RZ ;  /* 0x000000101d057819 */ /* 0x000fe200000006ff */
[----:B------:R-:W-:Y:S01]  /*6fe0*/  FFMA R0, R27, R3, R0 ;  /* 0x000000031b007223 */ /* 0x000fe20000000000 */
[C---:B------:R-:W-:Y:S01]  /*6ff0*/  FMUL R3, R24.reuse, R6 ;  /* 0x0000000618037220 */ /* 0x040fe20000400000 */
[----:B------:R-:W-:Y:S01]  /*7000*/  LOP3.LUT R6, R29, 0xffff0000, RZ, 0xc0, !PT ;  /* 0xffff00001d067812 */ /* 0x000fe200078ec0ff */
[C---:B------:R-:W-:Y:S01]  /*7010*/  FFMA R2, R27.reuse, R4, R2 ;  /* 0x000000041b027223 */ /* 0x040fe20000000002 */
[C---:B------:R-:W-:Y:S01]  /*7020*/  FMUL R7, R24.reuse, R7 ;  /* 0x0000000718077220 */ /* 0x040fe20000400000 */
[C---:B------:R-:W-:Y:S01]  /*7030*/  FFMA R3, R27.reuse, R5, R3 ;  /* 0x000000051b037223 */ /* 0x040fe20000000003 */
[C---:B------:R-:W-:Y:S01]  /*7040*/  FMUL R4, R24.reuse, R8 ;  /* 0x0000000818047220 */ /* 0x040fe20000400000 */
[----:B------:R-:W-:Y:S01]  /*7050*/  FMUL R5, R24, R9 ;  /* 0x0000000918057220 */ /* 0x000fe20000400000 */
[----:B------:R-:W-:Y:S01]  /*7060*/  F2FP.BF16.F32.PACK_AB R32, R2, R0 ;  /* 0x000000000220723e */ /* 0x000fe200000010ff */
[C---:B------:R-:W-:Y:S01]  /*7070*/  FFMA R7, R27.reuse, R6, R7 ;  /* 0x000000061b077223 */ /* 0x040fe20000000007 */
[----:B------:R-:W-:Y:S01]  /*7080*/  LOP3.LUT R0, R30, 0xffff0000, RZ, 0xc0, !PT ;  /* 0xffff00001e007812 */ /* 0x000fe200078ec0ff */
[----:B------:R-:W-:Y:S01]  /*7090*/  FFMA R4, R27, R20, R4 ;  /* 0x000000141b047223 */ /* 0x000fe20000000004 */
[----:B------:R-:W-:Y:S01]  /*70a0*/  SHF.L.U32 R2, R31, 0x10, RZ ;  /* 0x000000101f027819 */ /* 0x000fe200000006ff */
[----:B------:R-:W-:Y:S01]  /*70b0*/  FMUL R6, R24, R10 ;  /* 0x0000000a18067220 */ /* 0x000fe20000400000 */
[----:B------:R-:W-:Y:S01]  /*70c0*/  F2FP.BF16.F32.PACK_AB R33, R7, R3 ;  /* 0x000000030721723e */ /* 0x000fe200000010ff */
[----:B------:R-:W-:Y:S01]  /*70d0*/  FFMA R5, R27, R0, R5 ;  /* 0x000000001b057223 */ /* 0x000fe20000000005 */
[----:B------:R-:W-:Y:S01]  /*70e0*/  LOP3.LUT R3, R31, 0xffff0000, RZ, 0xc0, !PT ;  /* 0xffff00001f037812 */ /* 0x000fe200078ec0ff */
[----:B------:R-:W-:Y:S01]  /*70f0*/  FFMA R6, R27, R2, R6 ;  /* 0x000000021b067223 */ /* 0x000fe20000000006 */
[----:B------:R-:W-:Y:S01]  /*7100*/  SHF.L.U32 R7, R36, 0x10, RZ ;  /* 0x0000001024077819 */ /* 0x000fe200000006ff */
[----:B------:R-:W-:Y:S01]  /*7110*/  FMUL R11, R24, R11 ;  /* 0x0000000b180b7220 */ /* 0x000fe20000400000 */
[----:B------:R-:W-:Y:S01]  /*7120*/  LOP3.LUT R0, R36, 0xffff0000, RZ, 0xc0, !PT ;  /* 0xffff000024007812 */ /* 0x000fe200078ec0ff */
[C---:B------:R-:W-:Y:S01]  /*7130*/  FMUL R8, R24.reuse, R12 ;  /* 0x0000000c18087220 */ /* 0x040fe20000400000 */
[----:B------:R-:W-:Y:S01]  /*7140*/  SHF.L.U32 R2, R37, 0x10, RZ ;  /* 0x0000001025027819 */ /* 0x000fe200000006ff */
[C---:B------:R-:W-:Y:S01]  /*7150*/  FMUL R9, R24.reuse, R13 ;  /* 0x0000000d18097220 */ /* 0x040fe20000400000 */
[----:B------:R-:W-:Y:S01]  /*7160*/  F2FP.BF16.F32.PACK_AB R34, R5, R4 ;  /* 0x000000040522723e */ /* 0x000fe200000010ff */
[----:B------:R-:W-:Y:S01]  /*7170*/  FFMA R11, R27, R3, R11 ;  /* 0x000000031b0b7223 */ /* 0x000fe2000000000b */
[----:B------:R-:W-:Y:S01]  /*7180*/  SHF.L.U32 R3, R39, 0x10, RZ ;  /* 0x0000001027037819 */ /* 0x000fe200000006ff */
[----:B------:R-:W-:Y:S01]  /*7190*/  FFMA R8, R27, R7, R8 ;  /* 0x000000071b087223 */ /* 0x000fe20000000008 */
[----:B------:R-:W-:Y:S01]  /*71a0*/  LOP3.LUT R4, R39, 0xffff0000, RZ, 0xc0, !PT ;  /* 0xffff000027047812 */ /* 0x000fe200078ec0ff */
[----:B------:R-:W-:Y:S01]  /*71b0*/  FFMA R9, R27, R0, R9 ;  /* 0x000000001b097223 */ /* 0x000fe20000000009 */
[----:B------:R-:W-:Y:S01]  /*71c0*/  LOP3.LUT R0, R37, 0xffff0000, RZ, 0xc0, !PT ;  /* 0xffff000025007812 */ /* 0x000fe200078ec0ff */
[C---:B------:R-:W-:Y:S01]  /*71d0*/  FMUL R10, R24.reuse, R14 ;  /* 0x0000000e180a7220 */ /* 0x040fe20000400000 */
[----:B------:R-:W-:Y:S01]  /*71e0*/  F2FP.BF16.F32.PACK_AB R35, R11, R6 ;  /* 0x000000060b23723e */ /* 0x000fe200000010ff */
[----:B------:R-:W-:Y:S01]  /*71f0*/  FMUL R15, R24, R15 ;  /* 0x0000000f180f7220 */ /* 0x000fe20000400000 */
[----:B------:R-:W-:Y:S01]  /*7200*/  F2FP.BF16.F32.PACK_AB R8, R9, R8 ;  /* 0x000000080908723e */ /* 0x000fe200000010ff */
[C---:B------:R-:W-:Y:S01]  /*7210*/  FFMA R10, R27.reuse, R2, R10 ;  /* 0x000000021b0a7223 */ /* 0x040fe2000000000a */
[C---:B------:R-:W-:Y:S01]  /*7220*/  SHF.L.U32 R2, R38.reuse, 0x10, RZ ;  /* 0x0000001026027819 */ /* 0x040fe200000006ff */
[----:B------:R-:W-:Y:S01]  /*7230*/  FFMA R15, R27, R0, R15 ;  /* 0x000000001b0f7223 */ /* 0x000fe2000000000f */
[----:B------:R-:W-:Y:S01]  /*7240*/  LOP3.LUT R0, R38, 0xffff0000, RZ, 0xc0, !PT ;  /* 0xffff000026007812 */ /* 0x000fe200078ec0ff */
[----:B------:R1:W-:Y:S01]  /*7250*/  STSM.16.M88.4 [R61+0x1200], R32 ;  /* 0x001200203d007844 */ /* 0x0003e20000000200 */
[C---:B------:R-:W-:Y:S01]  /*7260*/  FMUL R12, R24.reuse, R16 ;  /* 0x00000010180c7220 */ /* 0x040fe20000400000 */
[C---:B------:R-:W-:Y:S01]  /*7270*/  FMUL R13, R24.reuse, R17 ;  /* 0x00000011180d7220 */ /* 0x040fe20000400000 */
[----:B------:R-:W-:Y:S01]  /*7280*/  F2FP.BF16.F32.PACK_AB R9, R15, R10 ;  /* 0x0000000a0f09723e */ /* 0x000fe200000010ff */
[C---:B------:R-:W-:Y:S01]  /*7290*/  FMUL R14, R24.reuse, R18 ;  /* 0x00000012180e7220 */ /* 0x040fe20000400000 */
[----:B------:R-:W-:Y:S01]  /*72a0*/  FMUL R19, R24, R19 ;  /* 0x0000001318137220 */ /* 0x000fe20000400000 */
[C---:B------:R-:W-:Y:S01]  /*72b0*/  FFMA R12, R27.reuse, R2, R12 ;  /* 0x000000021b0c7223 */ /* 0x040fe2000000000c */
[----:B------:R-:W-:Y:S01]  /*72c0*/  MOV R2, UR46 ;  /* 0x0000002e00027c02 */ /* 0x000fe20008000f00 */
[C---:B------:R-:W-:Y:S01]  /*72d0*/  FFMA R13, R27.reuse, R0, R13 ;  /* 0x000000001b0d7223 */ /* 0x040fe2000000000d */
[C---:B------:R-:W-:Y:S01]  /*72e0*/  FFMA R14, R27.reuse, R3, R14 ;  /* 0x000000031b0e7223 */ /* 0x040fe2000000000e */
[----:B------:R-:W-:Y:S01]  /*72f0*/  FFMA R19, R27, R4, R19 ;  /* 0x000000041b137223 */ /* 0x000fe20000000013 */
[----:B------:R-:W-:Y:S02]  /*7300*/  @P6 LEA R2, R2, UR44, 0x3 ;  /* 0x0000002c02026c11 */ /* 0x000fe4000f8e18ff */
[----:B------:R-:W-:Y:S02]  /*7310*/  F2FP.BF16.F32.PACK_AB R10, R13, R12 ;  /* 0x0000000c0d0a723e */ /* 0x000fe400000010ff */
[----:B------:R-:W-:Y:S02]  /*7320*/  F2FP.BF16.F32.PACK_AB R11, R19, R14 ;  /* 0x0000000e130b723e */ /* 0x000fe400000010ff */
[----:B------:R-:W-:Y:S02]  /*7330*/  MOV R0, UR47 ;  /* 0x0000002f00007c02 */ /* 0x000fe40008000f00 */
[----:B------:R-:W-:Y:S01]  /*7340*/  @P6 IADD3 R2, PT, PT, R2, 0x60, RZ ;  /* 0x0000006002026810 */ /* 0x000fe20007ffe0ff */
[----:B------:R1:W-:Y:S01]  /*7350*/  STSM.16.M88.4 [R60+0x1200], R8 ;  /* 0x001200083c007844 */ /* 0x0003e20000000200 */
[----:B------:R-:W-:Y:S02]  /*7360*/  @P6 SHF.L.U32 R3, R54, 0x1f, RZ ;  /* 0x0000001f36036819 */ /* 0x000fe400000006ff */
[----:B------:R-:W-:Y:S01]  /*7370*/  @P6 PRMT R0, R0, 0x654, R2 ;  /* 0x0000065400006816 */ /* 0x000fe20000000002 */
[----:B------:R-:W-:Y:S01]  /*7380*/  @!PT LDS RZ, [RZ] ;  /* 0x00000000fffff984 */ /* 0x000fe20000000800 */
[----:B------:R-:W-:Y:S01]  /*7390*/  @!PT LDS RZ, [RZ] ;  /* 0x00000000fffff984 */ /* 0x000fe20000000800 */
[----:B------:R-:W-:Y:S01]  /*73a0*/  @!PT LDS RZ, [RZ] ;  /* 0x00000000fffff984 */ /* 0x000fe20000000800 */
[----:B------:R-:W-:Y:S01]  /*73b0*/  @!PT LDS RZ, [RZ] ;  /* 0x00000000fffff984 */ /* 0x000fe20000000800 */
[----:B------:R3:W-:Y:S06]  /*73c0*/  MEMBAR.ALL.CTA ;  /* 0x0000000000007992 */ /* 0x0007ec0000008000 */
[----:B---3--:R-:W3:Y:S01]  /*73d0*/  FENCE.VIEW.ASYNC.S ;  /* 0x00000000000073c6 */ /* 0x008ee20000000000 */
[----:B------:R-:W-:Y:S01]  /*73e0*/  LEA R2, R62, UR44, 0x3 ;  /* 0x0000002c3e027c11 */ /* 0x000fe2000f8e18ff */
[----:B---3--:R-:W-:Y:S06]  /*73f0*/  BAR.SYNC.DEFER_BLOCKING 0x1, 0x80 ;  /* 0x0042000000007b1d */ /* 0x008fec0000010000 */
[----:B------:R-:W-:Y:S05]  /*7400*/  @P0 BRA `(.L_x_115) ;  /* 0x0000000000280947 */ /* 0x000fea0003800000 */
[----:B------:R-:W3:Y:S01]  /*7410*/  LDCU.64 UR6, c[0x0][0x348] ;  /* 0x00006900ff0677ac */ /* 0x000ee20008000a00 */
[----:B------:R-:W-:Y:S02]  /*7420*/  UIADD3 UR9, UPT, UPT, UR49, 0x20, URZ ;  /* 0x0000002031097890 */ /* 0x000fe4000fffe0ff */
[----:B------:R-:W-:Y:S01]  /*7430*/  UIADD3 UR8, UPT, UPT, UR44, 0x1200, URZ ;  /* 0x000012002c087890 */ /* 0x000fe2000fffe0ff */
[----:B------:R-:W-:Y:S01]  /*7440*/  UMOV UR10, UR50 ;  /* 0x00000032000a7c82 */ /* 0x000fe20008000000 */
[----:B------:R-:W-:Y:S01]  /*7450*/  UMOV UR11, UR36 ;  /* 0x00000024000b7c82 */ /* 0x000fe20008000000 */
[----:B---3--:R-:W-:Y:S04]  /*7460*/  UIADD3 UR4, UP0, UPT, UR6, 0x680, URZ ;  /* 0x0000068006047890 */ /* 0x008fe8000ff1e0ff */
[----:B------:R-:W-:Y:S09]  /*7470*/  UIADD3.X UR5, UPT, UPT, URZ, UR7, URZ, UP0, !UPT ;  /* 0x00000007ff057290 */ /* 0x000ff200087fe4ff */
[----:B------:R3:W-:Y:S01]  /*7480*/  UTMASTG.3D [UR8], [UR4] ;  /* 0x00000008040073b5 */ /* 0x0007e20008010000 */
[----:B------:R0:W-:Y:S01]  /*7490*/  UTMACMDFLUSH ;  /* 0x00000000000079b7 */ /* 0x0001e20000000000 */
[----:B---3--:R-:W-:Y:S04]  /*74a0*/  DEPBAR.LE SB0, 0x1 ;  /* 0x000080400000791a */ /* 0x008fe80000000000 */
.L_x_115:
[----:B------:R-:W-:Y:S05]  /*74b0*/  BSYNC.RECONVERGENT B0 ;  /* 0x0000000000007941 */ /* 0x000fea0003800200 */
.L_x_114:
[----:B------:R-:W-:Y:S01]  /*74c0*/  BAR.SYNC.DEFER_BLOCKING 0x1, 0x80 ;  /* 0x0042000000007b1d */ /* 0x000fe20000010000 */
[----:B------:R-:W-:Y:S04]  /*74d0*/  UIADD3 UR4, UPT, UPT, UR46, 0x1, URZ ;  /* 0x000000012e047890 */ /* 0x000fe8000fffe0ff */
[----:B------:R-:W-:Y:S04]  /*74e0*/  UISETP.NE.AND UP0, UPT, UR4, 0x4, UPT ;  /* 0x000000040400788c */ /* 0x000fe8000bf05270 */
[----:B------:R-:W-:Y:S01]  /*74f0*/  USEL UR45, UR4, URZ, UP0 ;  /* 0x000000ff042d7287 */ /* 0x000fe20008000000 */
[----:B------:R3:W-:Y:S01]  /*7500*/  @P6 SYNCS.ARRIVE.TRANS64.RED.A1T0 RZ, [R0+URZ], RZ ;  /* 0x000000ff00ff69a7 */ /* 0x0007e200081004ff */
[----:B------:R-:W-:Y:S01]  /*7510*/  BSSY B1, `(.L_x_116) ;  /* 0x0000014000017945 */ /* 0x000fe20003800000 */
[----:B------:R-:W4:Y:S02]  /*7520*/  @P6 SYNCS.PHASECHK.TRANS64.TRYWAIT P0, [R2+URZ+0x40], R3 ;  /* 0x00004003020065a7 */ /* 0x000f2400080011ff */
[----:B----4-:R-:W-:Y:S01]  /*7530*/  @P6 SEL R64, RZ, 0x1, !P0 ;  /* 0x00000001ff406807 */ /* 0x010fe20004000000 */
[----:B---3--:R-:W-:Y:S06]  /*7540*/  @!P6 BRA `(.L_x_117) ;  /* 0x000000000040e947 */ /* 0x008fec0003800000 */
[----:B------:R-:W-:Y:S01]  /*7550*/  ISETP.NE.AND P1, PT, R65, RZ, PT ;  /* 0x000000ff4100720c */ /* 0x000fe20003f25270 */
[----:B------:R-:W-:Y:S01]  /*7560*/  BSSY B0, `(.L_x_118) ;  /* 0x0000009000007945 */ /* 0x000fe20003800000 */
[----:B------:R-:W-:Y:S11]  /*7570*/  ISETP.NE.AND P0, PT, R64, RZ, PT ;  /* 0x000000ff4000720c */ /* 0x000ff60003f05270 */
[----:B------:R-:W-:Y:S05]  /*7580*/  @P1 IMAD R3, R62, 0x1000, R63 ;  /* 0x000010003e031824 */ /* 0x000fea00078e023f */
[----:B------:R-:W-:Y:S05]  /*7590*/  @P1 IADD3 R0, PT, PT, R3, UR44, RZ ;  /* 0x0000002c03001c10 */ /* 0x000fea000fffe0ff */
[----:B------:R-:W-:Y:S01]  /*75a0*/  @P1 IMAD.IADD R0, R55, 0x1, R0 ;  /* 0x0000000137001824 */ /* 0x000fe200078e0200 */
[----:B------:R-:W-:Y:S06]  /*75b0*/  @P0 BRA `(.L_x_119) ;  /* 0x00000000000c0947 */ /* 0x000fec0003800000 */
[----:B------:R-:W-:Y:S04]  /*75c0*/  SHF.L.U32 R4, R54, 0x1f, RZ ;  /* 0x0000001f36047819 */ /* 0x000fe800000006ff */
[----:B------:R-:W3:Y:S02]  /*75d0*/  SYNCS.PHASECHK.TRANS64.TRYWAIT P0, [R2+URZ+0x40], R4 ;  /* 0x00004004020075a7 */ /* 0x000ee400080011ff */
[----:B---3--:R-:W-:Y:S05]  /*75e0*/  @!P0 BRA `(.L_x_120) ;  /* 0x0000001c00948947 */ /* 0x008fea0003800000 */
.L_x_119:
[----:B------:R-:W-:Y:S05]  /*75f0*/  BSYNC B0 ;  /* 0x0000000000007941 */ /* 0x000fea0003800000 */
.L_x_118:
[----:B------:R-:W-:Y:S02]  /*7600*/  ISETP.NE.AND P0, PT, R65, RZ, PT ;  /* 0x000000ff4100720c */ /* 0x000fe40003f05270 */
[----:B------:R-:W-:Y:S11]  /*7610*/  IADD3 R62, PT, PT, R62, 0x1, RZ ;  /* 0x000000013e3e7810 */ /* 0x000ff60007ffe0ff */
[----:B------:R-:W-:Y:S05]  /*7620*/  @P0 WARPSYNC.ALL ;  /* 0x0000000000000948 */ /* 0x000fea0003800000 */
[----:B------:R4:W1:Y:S04]  /*7630*/  @P0 LDSM.16.M88.4 R28, [R3+UR44+0x200] ;  /* 0x0002002c031c083b */ /* 0x0008680008000200 */
[----:B------:R4:W1:Y:S02]  /*7640*/  @P0 LDSM.16.M88.4 R36, [R0+0x200] ;  /* 0x000200000024083b */ /* 0x0008640000000200 */
.L_x_117:
[----:B------:R-:W-:Y:S05]  /*7650*/  BSYNC B1 ;  /* 0x0000000000017941 */ /* 0x000fea0003800000 */
.L_x_116:
[----:B----4-:R-:W-:Y:S05]  /*7660*/  VIADD R0, R25, 0x40 ;  /* 0x0000004019007836 */ /* 0x010fea0000000000 */
[----:B------:R-:W-:Y:S04]  /*7670*/  SHF.R.U32.HI R0, RZ, 0x15, R0 ;  /* 0x00000015ff007819 */ /* 0x000fe80000011600 */
[----:B------:R-:W-:Y:S11]  /*7680*/  LOP3.LUT P0, RZ, R0, 0x3, R46, 0x48, !PT ;  /* 0x0000000300ff7812 */ /* 0x000ff6000780482e */
[----:B------:R-:W-:Y:S02]  /*7690*/  @!UPT UIADD3 URZ, UPT, UPT, URZ, URZ, URZ ;  /* 0x000000fffffff290 */ /* 0x000fe4000fffe0ff */
[----:B------:R-:W-:Y:S05]  /*76a0*/  @!P0 BRA `(.L_x_121) ;  /* 0x0000000000408947 */ /* 0x000fea0003800000 */
[----:B------:R-:W4:Y:S01]  /*76b0*/  LDCU.64 UR8, c[0x4][0x70] ;  /* 0x01000e00ff0877ac */ /* 0x000f220008000a00 */
[----:B------:R-:W-:Y:S01]  /*76c0*/  MOV R3, 0x0 ;  /* 0x0000000000037802 */ /* 0x000fe20000000f00 */
[----:B------:R-:W-:Y:S02]  /*76d0*/  HFMA2 R12, -RZ, RZ, 0, 5.9604644775390625e-08 ;  /* 0x00000001ff0c7431 */ /* 0x000fe400000001ff */
[----:B-1----:R-:W-:Y:S02]  /*76e0*/  IMAD.MOV.U32 R8, RZ, RZ, 0x192 ;  /* 0x00000192ff087424 */ /* 0x002fe400078e00ff */
[----:B------:R-:W-:Y:S01]  /*76f0*/  IMAD.MOV.U32 R13, RZ, RZ, RZ ;  /* 0x000000ffff0d7224 */ /* 0x000fe200078e00ff */
[----:B------:R-:W1:Y:S01]  /*7700*/  LDCU.64 UR6, c[0x4][0x78] ;  /* 0x01000f00ff0677ac */ /* 0x000e620008000a00 */
[----:B---3--:R-:W3:Y:S01]  /*7710*/  LDC.64 R2, c[0x4][R3] ;  /* 0x0100000003027b82 */ /* 0x008ee20000000a00 */
[----:B------:R-:W5:Y:S01]  /*7720*/  LDCU.64 UR4, c[0x4][0x10] ;  /* 0x01000200ff0477ac */ /* 0x000f620008000a00 */
[----:B----4-:R-:W-:Y:S01]  /*7730*/  MOV R5, UR9 ;  /* 0x0000000900057c02 */ /* 0x010fe20008000f00 */
[----:B------:R-:W-:Y:S01]  /*7740*/  IMAD.U32 R4, RZ, RZ, UR8 ;  /* 0x00000008ff047e24 */ /* 0x000fe2000f8e00ff */
[----:B-1----:R-:W-:Y:S01]  /*7750*/  MOV R7, UR7 ;  /* 0x0000000700077c02 */ /* 0x002fe20008000f00 */
[----:B------:R-:W-:Y:S01]  /*7760*/  IMAD.U32 R6, RZ, RZ, UR6 ;  /* 0x00000006ff067e24 */ /* 0x000fe2000f8e00ff */
[----:B-----5:R-:W-:Y:S01]  /*7770*/  MOV R11, UR5 ;  /* 0x00000005000b7c02 */ /* 0x020fe20008000f00 */
[----:B------:R-:W-:Y:S02]  /*7780*/  IMAD.U32 R10, RZ, RZ, UR4 ;  /* 0x00000004ff0a7e24 */ /* 0x000fe4000f8e00ff */
[----:B------:R-:W-:Y:S07]  /*7790*/  LEPC R20, `(.L_x_121) ;  /* 0x000000001014794e */ /* 0x000fee0000000000 */
[----:B--23--:R-:W-:Y:S05]  /*77a0*/  CALL.ABS.NOINC R2 ;  /* 0x0000000002007343 */ /* 0x00cfea0003c00000 */
.L_x_121:
[----:B-1----:R-:W-:Y:S01]  /*77b0*/  SHF.L.U32 R3, R28, 0x10, RZ ;  /* 0x000000101c037819 */ /* 0x002fe200000006ff */
[----:B------:R-:W-:Y:S05]  /*77c0*/  WARPSYNC.ALL ;  /* 0x0000000000007948 */ /* 0x000fea0003800000 */
[----:B------:R-:W-:Y:S01]  /*77d0*/  R2UR UR4, R25 ;  /* 0x00000000190472ca */ /* 0x000fe200000e0000 */
[----:B------:R-:W-:Y:S01]  /*77e0*/  BSSY.RECONVERGENT B0, `(.L_x_122) ;  /* 0x0000056000007945 */ /* 0x000fe20003800200 */
[----:B------:R-:W-:Y:S02]  /*77f0*/  SHF.L.U32 R20, R30, 0x10, RZ ;  /* 0x000000101e147819 */ /* 0x000fe400000006ff */
[----:B------:R-:W-:Y:S02]  /*7800*/  ISETP.NE.AND P6, PT, R59, RZ, PT ;  /* 0x000000ff3b00720c */ /* 0x000fe40003fc5270 */
[----:B------:R-:W-:Y:S07]  /*7810*/  ISETP.NE.AND P0, PT, R56, RZ, PT ;  /* 0x000000ff3800720c */ /* 0x000fee0003f05270 */
[----:B---3--:R-:W1:Y:S02]  /*7820*/  LDTM.16dp256bit.x4 R4, tmem[UR4+0x40] ;  /* 0x00004004000479ee */ /* 0x008e640008120000 */
        /* <DEDUP_REMOVED lines=60> */
[----:B------:R-:W-:Y:S02]  /*7bf0*/  LEA R3, R62, UR44, 0x3 ;  /* 0x0000002c3e037c11 */ /* 0x000fe4000f8e18ff */
[----:B------:R-:W-:Y:S01]  /*7c00*/  @P6 PRMT R0, R0, 0x654, R2 ;  /* 0x0000065400006816 */ /* 0x000fe20000000002 */
[----:B------:R-:W-:Y:S01]  /*7c10*/  @!PT LDS RZ, [RZ] ;  /* 0x00000000fffff984 */ /* 0x000fe20000000800 */
[----:B------:R-:W-:Y:S01]  /*7c20*/  @!PT LDS RZ, [RZ] ;  /* 0x00000000fffff984 */ /* 0x000fe20000000800 */
[----:B------:R-:W-:Y:S01]  /*7c30*/  @!PT LDS RZ, [RZ] ;  /* 0x00000000fffff984 */ /* 0x000fe20000000800 */
[----:B------:R-:W-:Y:S01]  /*7c40*/  @!PT LDS RZ, [RZ] ;  /* 0x00000000fffff984 */ /* 0x000fe20000000800 */
[----:B------:R3:W-:Y:S06]  /*7c50*/  MEMBAR.ALL.CTA ;  /* 0x0000000000007992 */ /* 0x0007ec0000008000 */
[----:B---3--:R-:W3:Y:S01]  /*7c60*/  FENCE.VIEW.ASYNC.S ;  /* 0x00000000000073c6 */ /* 0x008ee20000000000 */
[----:B------:R-:W-:Y:S01]  /*7c70*/  @P6 SHF.L.U32 R2, R54, 0x1f, RZ ;  /* 0x0000001f36026819 */ /* 0x000fe200000006ff */
        /* <DEDUP_REMOVED lines=12> */
.L_x_123:
[----:B------:R-:W-:Y:S05]  /*7d40*/  BSYNC.RECONVERGENT B0 ;  /* 0x0000000000007941 */ /* 0x000fea0003800200 */
.L_x_122:
        /* <DEDUP_REMOVED lines=19> */
.L_x_127:
[----:B------:R-:W-:Y:S05]  /*7e80*/  BSYNC B0 ;  /* 0x0000000000007941 */ /* 0x000fea0003800000 */
.L_x_126:
[----:B------:R-:W-:Y:S11]  /*7e90*/  ISETP.NE.AND P0, PT, R65, RZ, PT ;  /* 0x000000ff4100720c */ /* 0x000ff60003f05270 */
[----:B------:R-:W-:Y:S02]  /*7ea0*/  @!UPT UIADD3 URZ, UPT, UPT, URZ, URZ, URZ ;  /* 0x000000fffffff290 */ /* 0x000fe4000fffe0ff */
[----:B------:R-:W-:Y:S05]  /*7eb0*/  @P0 WARPSYNC.ALL ;  /* 0x0000000000000948 */ /* 0x000fea0003800000 */
[----:B------:R4:W1:Y:S04]  /*7ec0*/  @P0 LDSM.16.M88.4 R28, [R62+UR44+0x200] ;  /* 0x0002002c3e1c083b */ /* 0x0008680008000200 */
[----:B------:R4:W1:Y:S02]  /*7ed0*/  @P0 LDSM.16.M88.4 R36, [R2+0x200] ;  /* 0x000200000224083b */ /* 0x0008640000000200 */
.L_x_125:
[----:B------:R-:W-:Y:S05]  /*7ee0*/  BSYNC B1 ;  /* 0x0000000000017941 */ /* 0x000fea0003800000 */
.L_x_124:
[----:B---3--:R-:W-:Y:S05]  /*7ef0*/  VIADD R0, R25, 0x60 ;  /* 0x0000006019007836 */ /* 0x008fea0000000000 */
[----:B------:R-:W-:Y:S04]  /*7f00*/  SHF.R.U32.HI R0, RZ, 0x15, R0 ;  /* 0x00000015ff007819 */ /* 0x000fe80000011600 */
[----:B------:R-:W-:Y:S11]  /*7f10*/  LOP3.LUT P0, RZ, R0, 0x3, R46, 0x48, !PT ;  /* 0x0000000300ff7812 */ /* 0x000ff6000780482e */
[----:B------:R-:W-:Y:S02]  /*7f20*/  @!UPT UIADD3 URZ, UPT, UPT, URZ, URZ, URZ ;  /* 0x000000fffffff290 */ /* 0x000fe4000fffe0ff */
[----:B------:R-:W-:Y:S05]  /*7f30*/  @!P0 BRA `(.L_x_129) ;  /* 0x0000000000408947 */ /* 0x000fea0003800000 */
[----:B------:R-:W3:Y:S01]  /*7f40*/  LDCU.64 UR8, c[0x4][0x70] ;  /* 0x01000e00ff0877ac */ /* 0x000ee20008000a00 */
[----:B------:R-:W-:Y:S01]  /*7f50*/  MOV R3, 0x0 ;  /* 0x0000000000037802 */ /* 0x000fe20000000f00 */
[----:B------:R-:W-:Y:S02]  /*7f60*/  HFMA2 R12, -RZ, RZ, 0, 5.9604644775390625e-08 ;  /* 0x00000001ff0c7431 */ /* 0x000fe400000001ff */
[----:B-1----:R-:W-:Y:S02]  /*7f70*/  IMAD.MOV.U32 R8, RZ, RZ, 0x192 ;  /* 0x00000192ff087424 */ /* 0x002fe400078e00ff */
[----:B------:R-:W-:Y:S01]  /*7f80*/  IMAD.MOV.U32 R13, RZ, RZ, RZ ;  /* 0x000000ffff0d7224 */ /* 0x000fe200078e00ff */
[----:B------:R-:W1:Y:S01]  /*7f90*/  LDCU.64 UR6, c[0x4][0x78] ;  /* 0x01000f00ff0677ac */ /* 0x000e620008000a00 */
[----:B----4-:R-:W4:Y:S01]  /*7fa0*/  LDC.64 R2, c[0x4][R3] ;  /* 0x0100000003027b82 */ /* 0x010f220000000a00 */
        /* <DEDUP_REMOVED lines=9> */
.L_x_129:
[----:B------:R-:W-:Y:S01]  /*8040*/  ISETP.NE.AND P0, PT, R56, RZ, PT ;  /* 0x000000ff3800720c */ /* 0x000fe20003f05270 */
[----:B------:R-:W-:Y:S05]  /*8050*/  WARPSYNC.ALL ;  /* 0x0000000000007948 */ /* 0x000fea0003800000 */
[----:B------:R-:W-:Y:S01]  /*8060*/  R2UR UR4, R25 ;  /* 0x00000000190472ca */ /* 0x000fe200000e0000 */
[----:B------:R-:W-:Y:S01]  /*8070*/  BSSY.RECONVERGENT B0, `(.L_x_130) ;  /* 0x0000053000007945 */ /* 0x000fe20003800200 */
[C---:B-1----:R-:W-:Y:S02]  /*8080*/  SHF.L.U32 R0, R28.reuse, 0x10, RZ ;  /* 0x000000101c007819 */ /* 0x042fe400000006ff */
[----:B----4-:R-:W-:Y:S02]  /*8090*/  LOP3.LUT R2, R28, 0xffff0000, RZ, 0xc0, !PT ;  /* 0xffff00001c027812 */ /* 0x010fe400078ec0ff */
[C---:B------:R-:W-:Y:S02]  /*80a0*/  SHF.L.U32 R3, R29.reuse, 0x10, RZ ;  /* 0x000000101d037819 */ /* 0x040fe400000006ff */
[----:B------:R-:W-:Y:S02]  /*80b0*/  LOP3.LUT R20, R29, 0xffff0000, RZ, 0xc0, !PT ;  /* 0xffff00001d147812 */ /* 0x000fe400078ec0ff */
[C---:B------:R-:W-:Y:S02]  /*80c0*/  SHF.L.U32 R21, R30.reuse, 0x10, RZ ;  /* 0x000000101e157819 */ /* 0x040fe400000006ff */
[----:B------:R-:W-:Y:S01]  /*80d0*/  LOP3.LUT R25, R30, 0xffff0000, RZ, 0xc0, !PT ;  /* 0xffff00001e197812 */ /* 0x000fe200078ec0ff */
[----:B------:R-:W1:Y:S01]  /*80e0*/  LDTM.16dp256bit.x4 R4, tmem[UR4+0x60] ;  /* 0x00006004000479ee */ /* 0x000e620008120000 */
[----:B------:R-:W-:Y:S01]  /*80f0*/  R2UR UR4, R26 ;  /* 0x000000001a0472ca */ /* 0x000fe200000e0000 */
[----:B------:R-:W-:Y:S01]  /*8100*/  NOP ;  /* 0x0000000000007918 */ /* 0x000fe20000000000 */
[C---:B------:R-:W-:Y:S02]  /*8110*/  SHF.L.U32 R26, R31.reuse, 0x10, RZ ;  /* 0x000000101f1a7819 */ /* 0x040fe400000006ff */
[----:B------:R-:W-:Y:S02]  /*8120*/  LOP3.LUT R28, R31, 0xffff0000, RZ, 0xc0, !PT ;  /* 0xffff00001f1c7812 */ /* 0x000fe400078ec0ff */
[C---:B------:R-:W-:Y:S02]  /*8130*/  SHF.L.U32 R29, R36.reuse, 0x10, RZ ;  /* 0x00000010241d7819 */ /* 0x040fe400000006ff */
[----:B------:R-:W-:Y:S02]  /*8140*/  LOP3.LUT R30, R36, 0xffff0000, RZ, 0xc0, !PT ;  /* 0xffff0000241e7812 */ /* 0x000fe400078ec0ff */
[C---:B------:R-:W-:Y:S02]  /*8150*/  SHF.L.U32 R31, R37.reuse, 0x10, RZ ;  /* 0x00000010251f7819 */ /* 0x040fe400000006ff */
[----:B------:R-:W-:Y:S01]  /*8160*/  LOP3.LUT R32, R37, 0xffff0000, RZ, 0xc0, !PT ;  /* 0xffff000025207812 */ /* 0x000fe200078ec0ff */
[----:B------:R-:W-:Y:S01]  /*8170*/  UIADD3 UR4, UPT, UPT, UR4, 0xd0, URZ ;  /* 0x000000d004047890 */ /* 0x000fe2000fffe0ff */
[C---:B------:R-:W-:Y:S02]  /*8180*/  SHF.L.U32 R33, R38.reuse, 0x10, RZ ;  /* 0x0000001026217819 */ /* 0x040fe400000006ff */
[----:B------:R-:W-:Y:S01]  /*8190*/  LOP3.LUT R34, R38, 0xffff0000, RZ, 0xc0, !PT ;  /* 0xffff000026227812 */ /* 0x000fe200078ec0ff */
[----:B------:R-:W-:Y:S01]  /*81a0*/  UPRMT UR4, UR47, 0x654, UR4 ;  /* 0x000006542f047896 */ /* 0x000fe20008000004 */
[C---:B------:R-:W-:Y:S02]  /*81b0*/  SHF.L.U32 R35, R39.reuse, 0x10, RZ ;  /* 0x0000001027237819 */ /* 0x040fe400000006ff */
[----:B------:R-:W-:Y:S01]  /*81c0*/  LOP3.LUT R36, R39, 0xffff0000, RZ, 0xc0, !PT ;  /* 0xffff000027247812 */ /* 0x000fe200078ec0ff */
[C---:B-1----:R-:W-:Y:S01]  /*81d0*/  FMUL R4, R24.reuse, R4 ;  /* 0x0000000418047220 */ /* 0x042fe20000400000 */
[C---:B------:R-:W-:Y:S01]  /*81e0*/  FMUL R5, R24.reuse, R5 ;  /* 0x0000000518057220 */ /* 0x040fe20000400000 */
[C---:B------:R-:W-:Y:S03]  /*81f0*/  FMUL R6, R24.reuse, R6 ;  /* 0x0000000618067220 */ /* 0x040fe60000400000 */
[----:B------:R-:W-:Y:S01]  /*8200*/  SYNCS.ARRIVE.TRANS64.RED.A1T0 RZ, [UR4], RZ ;  /* 0x000000ffffff79a7 */ /* 0x000fe20008100404 */
[C---:B------:R-:W-:Y:S01]  /*8210*/  FFMA R4, R27.reuse, R0, R4 ;  /* 0x000000001b047223 */ /* 0x040fe20000000004 */
[C---:B------:R-:W-:Y:S01]  /*8220*/  FFMA R5, R27.reuse, R2, R5 ;  /* 0x000000021b057223 */ /* 0x040fe20000000005 */
[----:B------:R-:W-:Y:S01]  /*8230*/  FFMA R6, R27, R3, R6 ;  /* 0x000000031b067223 */ /* 0x000fe20000000006 */
[C---:B------:R-:W-:Y:S01]  /*8240*/  FMUL R7, R24.reuse, R7 ;  /* 0x0000000718077220 */ /* 0x040fe20000400000 */
[C---:B------:R-:W-:Y:S01]  /*8250*/  FMUL R8, R24.reuse, R8 ;  /* 0x0000000818087220 */ /* 0x040fe20000400000 */
[C---:B------:R-:W-:Y:S01]  /*8260*/  FMUL R9, R24.reuse, R9 ;  /* 0x0000000918097220 */ /* 0x040fe20000400000 */
[----:B------:R-:W-:Y:S01]  /*8270*/  F2FP.BF16.F32.PACK_AB R4, R5, R4 ;  /* 0x000000040504723e */ /* 0x000fe200000010ff */
[C---:B------:R-:W-:Y:S01]  /*8280*/  FFMA R7, R27.reuse, R20, R7 ;  /* 0x000000141b077223 */ /* 0x040fe20000000007 */
[C---:B------:R-:W-:Y:S01]  /*8290*/  FFMA R8, R27.reuse, R21, R8 ;  /* 0x000000151b087223 */ /* 0x040fe20000000008 */
[C---:B------:R-:W-:Y:S01]  /*82a0*/  FFMA R9, R27.reuse, R25, R9 ;  /* 0x000000191b097223 */ /* 0x040fe20000000009 */
[C---:B------:R-:W-:Y:S01]  /*82b0*/  FMUL R0, R24.reuse, R10 ;  /* 0x0000000a18007220 */ /* 0x040fe20000400000 */
[C---:B------:R-:W-:Y:S01]  /*82c0*/  FMUL R2, R24.reuse, R11 ;  /* 0x0000000b18027220 */ /* 0x040fe20000400000 */
[C---:B------:R-:W-:Y:S01]  /*82d0*/  FMUL R3, R24.reuse, R12 ;  /* 0x0000000c18037220 */ /* 0x040fe20000400000 */
[C---:B------:R-:W-:Y:S01]  /*82e0*/  FMUL R10, R24.reuse, R13 ;  /* 0x0000000d180a7220 */ /* 0x040fe20000400000 */
[C---:B------:R-:W-:Y:S01]  /*82f0*/  FFMA R0, R27.reuse, R26, R0 ;  /* 0x0000001a1b007223 */ /* 0x040fe20000000000 */
[C---:B------:R-:W-:Y:S01]  /*8300*/  FMUL R11, R24.reuse, R14 ;  /* 0x0000000e180b7220 */ /* 0x040fe20000400000 */
[C---:B------:R-:W-:Y:S01]  /*8310*/  FFMA R2, R27.reuse, R28, R2 ;  /* 0x0000001c1b027223 */ /* 0x040fe20000000002 */
[C---:B------:R-:W-:Y:S01]  /*8320*/  FMUL R15, R24.reuse, R15 ;  /* 0x0000000f180f7220 */ /* 0x040fe20000400000 */
[C---:B------:R-:W-:Y:S01]  /*8330*/  FMUL R12, R24.reuse, R16 ;  /* 0x00000010180c7220 */ /* 0x040fe20000400000 */
[C---:B------:R-:W-:Y:S01]  /*8340*/  FFMA R3, R27.reuse, R29, R3 ;  /* 0x0000001d1b037223 */ /* 0x040fe20000000003 */
[C---:B------:R-:W-:Y:S01]  /*8350*/  FMUL R13, R24.reuse, R17 ;  /* 0x00000011180d7220 */ /* 0x040fe20000400000 */
[C---:B------:R-:W-:Y:S01]  /*8360*/  FFMA R10, R27.reuse, R30, R10 ;  /* 0x0000001e1b0a7223 */ /* 0x040fe2000000000a */
[C---:B------:R-:W-:Y:S01]  /*8370*/  FMUL R14, R24.reuse, R18 ;  /* 0x00000012180e7220 */ /* 0x040fe20000400000 */
[C---:B------:R-:W-:Y:S01]  /*8380*/  FFMA R11, R27.reuse, R31, R11 ;  /* 0x0000001f1b0b7223 */ /* 0x040fe2000000000b */
[C---:B------:R-:W-:Y:S01]  /*8390*/  FFMA R15, R27.reuse, R32, R15 ;  /* 0x000000201b0f7223 */ /* 0x040fe2000000000f */
[----:B------:R-:W-:Y:S01]  /*83a0*/  FMUL R19, R24, R19 ;  /* 0x0000001318137220 */ /* 0x000fe20000400000 */
[C---:B------:R-:W-:Y:S01]  /*83b0*/  FFMA R12, R27.reuse, R33, R12 ;  /* 0x000000211b0c7223 */ /* 0x040fe2000000000c */
[C---:B------:R-:W-:Y:S01]  /*83c0*/  FFMA R13, R27.reuse, R34, R13 ;  /* 0x000000221b0d7223 */ /* 0x040fe2000000000d */
[----:B------:R-:W-:Y:S01]  /*83d0*/  FFMA R14, R27, R35, R14 ;  /* 0x000000231b0e7223 */ /* 0x000fe2000000000e */
[----:B------:R-:W-:Y:S01]  /*83e0*/  F2FP.BF16.F32.PACK_AB R5, R7, R6 ;  /* 0x000000060705723e */ /* 0x000fe200000010ff */
[----:B------:R-:W-:Y:S01]  /*83f0*/  FFMA R19, R27, R36, R19 ;  /* 0x000000241b137223 */ /* 0x000fe20000000013 */
[----:B------:R-:W-:Y:S02]  /*8400*/  F2FP.BF16.F32.PACK_AB R6, R9, R8 ;  /* 0x000000080906723e */ /* 0x000fe400000010ff */
        /* <DEDUP_REMOVED lines=25> */
.L_x_131:
[----:B------:R-:W-:Y:S05]  /*85a0*/  BSYNC.RECONVERGENT B0 ;  /* 0x0000000000007941 */ /* 0x000fea0003800200 */
.L_x_130:
[----:B------:R-:W-:Y:S01]  /*85b0*/  BAR.SYNC.DEFER_BLOCKING 0x1, 0x80 ;  /* 0x0042000000007b1d */ /* 0x000fe20000010000 */
[----:B------:R-:W-:Y:S01]  /*85c0*/  UISETP.NE.AND UP0, UPT, UR52, -0x4, UPT ;  /* 0xfffffffc3400788c */ /* 0x000fe2000bf05270 */
[----:B------:R-:W-:Y:S08]  /*85d0*/  IADD3 R22, PT, PT, R22, 0x1, RZ ;  /* 0x0000000116167810 */ /* 0x000ff00007ffe0ff */
[----:B------:R-:W-:Y:S05]  /*85e0*/  BRA.U !UP0, `(.L_x_132) ;  /* 0x0000000108287547 */ /* 0x000fea000b800000 */
[----:B------:R-:W-:Y:S01]  /*85f0*/  ISETP.NE.AND P0, PT, R59, RZ, PT ;  /* 0x000000ff3b00720c */ /* 0x000fe20003f05270 */
[----:B------:R-:W-:Y:S01]  /*8600*/  IMAD.U32 R2, RZ, RZ, UR46 ;  /* 0x0000002eff027e24 */ /* 0x000fe2000f8e00ff */
[----:B------:R-:W-:Y:S01]  /*8610*/  UIADD3 UR4, UPT, UPT, UR46, 0x1, URZ ;  /* 0x000000012e047890 */ /* 0x000fe2000fffe0ff */
[----:B------:R-:W-:Y:S03]  /*8620*/  IMAD.U32 R0, RZ, RZ, UR47 ;  /* 0x0000002fff007e24 */ /* 0x000fe6000f8e00ff */
[----:B------:R-:W-:Y:S04]  /*8630*/  UISETP.NE.AND UP0, UPT, UR4, 0x4, UPT ;  /* 0x000000040400788c */ /* 0x000fe8000bf05270 */
[----:B------:R-:W-:Y:S03]  /*8640*/  USEL UR46, UR4, URZ, UP0 ;  /* 0x000000ff042e7287 */ /* 0x000fe60008000000 */
[----:B------:R-:W-:Y:S05]  /*8650*/  @P0 LEA R2, R2, UR44, 0x3 ;  /* 0x0000002c02020c11 */ /* 0x000fea000f8e18ff */
[----:B------:R-:W-:Y:S05]  /*8660*/  @P0 VIADD R2, R2, 0x60 ;  /* 0x0000006002020836 */ /* 0x000fea0000000000 */
[----:B------:R-:W-:Y:S04]  /*8670*/  @P0 PRMT R0, R0, 0x654, R2 ;  /* 0x0000065400000816 */ /* 0x000fe80000000002 */
[----:B------:R3:W-:Y:S03]  /*8680*/  @P0 SYNCS.ARRIVE.TRANS64.RED.A1T0 RZ, [R0+URZ], RZ ;  /* 0x000000ff00ff09a7 */ /* 0x0007e600081004ff */
.L_x_132:
[----:B------:R-:W-:Y:S01]  /*8690*/  R2UR UR4, R47 ;  /* 0x000000002f0472ca */ /* 0x000fe200000e0000 */
[----:B------:R-:W-:Y:S01]  /*86a0*/  UISETP.NE.AND UP0, UPT, UR62, URZ, UPT ;  /* 0x000000ff3e00728c */ /* 0x000fe2000bf05270 */
[----:B------:R-:W-:Y:S01]  /*86b0*/  ISETP.NE.AND P0, PT, R51, 0x2, PT ;  /* 0x000000023300780c */ /* 0x000fe20003f05270 */
[----:B------:R-:W-:Y:S01]  /*86c0*/  UIADD3 UR28, UPT, UPT, UR37, UR63, URZ ;  /* 0x0000003f251c7290 */ /* 0x000fe2000fffe0ff */
[----:B------:R-:W-:Y:S01]  /*86d0*/  ISETP.NE.AND P1, PT, R22, 0x4, PT ;  /* 0x000000041600780c */ /* 0x000fe20003f25270 */
[----:B------:R-:W-:Y:S01]  /*86e0*/  UIADD3 UR52, UPT, UPT, UR52, 0x4, URZ ;  /* 0x0000000434347890 */ /* 0x000fe2000fffe0ff */
[----:B------:R-:W-:Y:S01]  /*86f0*/  SEL R2, RZ, 0x1, P0 ;  /* 0x00000001ff027807 */ /* 0x000fe20000000000 */
[----:B------:R-:W-:Y:S01]  /*8700*/  UMOV UR36, UR61 ;  /* 0x0000003d00247c82 */ /* 0x000fe20008000000 */
[----:B---3--:R-:W-:Y:S02]  /*8710*/  SEL R0, RZ, 0x1, P1 ;  /* 0x00000001ff007807 */ /* 0x008fe40000800000 */
[----:B------:R-:W-:Y:S02]  /*8720*/  LOP3.LUT R52, R52, R2, RZ, 0x3c, !PT ;  /* 0x0000000234347212 */ /* 0x000fe400078e3cff */
[----:B------:R-:W-:Y:S01]  /*8730*/  LOP3.LUT R53, R53, R0, RZ, 0x3c, !PT ;  /* 0x0000000035357212 */ /* 0x000fe200078e3cff */
[----:B------:R-:W-:Y:S01]  /*8740*/  UIADD3 UR24, UPT, UPT, UR38, UR4, URZ ;  /* 0x0000000426187290 */ /* 0x000fe2000fffe0ff */
[----:B------:R-:W-:Y:S02]  /*8750*/  SEL R51, R51, RZ, P0 ;  /* 0x000000ff33337207 */ /* 0x000fe40000000000 */
[----:B------:R-:W-:Y:S01]  /*8760*/  SEL R22, R22, RZ, P1 ;  /* 0x000000ff16167207 */ /* 0x000fe20000800000 */
[----:B------:R-:W-:Y:S08]  /*8770*/  BRA.U UP0, `(.L_x_133) ;  /* 0xffffffcd00a47547 */ /* 0x000ff0000b83ffff */
[----:B------:R-:W-:-:S13]  /*8780*/  R2UR UR4, R48 ;  /* 0x00000000300472ca */ /* 0x000fda00000e0000 */
[----:B------:R-:W-:-:S09]  /*8790*/  UISETP.NE.AND UP0, UPT, UR4, URZ, UPT ;  /* 0x000000ff0400728c */ /* 0x000fd2000bf05270 */
[----:B------:R-:W-:Y:S05]  /*87a0*/  BRA.U !UP0, `(.L_x_134) ;  /* 0x0000000108487547 */ /* 0x000fea000b800000 */
[----:B------:R-:W3:Y:S02]  /*87b0*/  LDCU.64 UR4, c[0x0][0x890] ;  /* 0x00011200ff0477ac */ /* 0x000ee40008000a00 */
[----:B---3--:R-:W-:-:S04]  /*87c0*/  UISETP.NE.U32.AND UP0, UPT, UR4, URZ, UPT ;  /* 0x000000ff0400728c */ /* 0x008fc8000bf05070 */
[----:B------:R-:W-:-:S09]  /*87d0*/  UISETP.NE.AND.EX UP0, UPT, UR5, URZ, UPT, UP0 ;  /* 0x000000ff0500728c */ /* 0x000fd2000bf05300 */
[----:B------:R-:W-:Y:S05]  /*87e0*/  BRA.U UP0, `(.L_x_135) ;  /* 0x00000001000c7547 */ /* 0x000fea000b800000 */
[----:B------:R-:W-:-:S13]  /*87f0*/  FSETP.NEU.AND P0, PT, R27, RZ, PT ;  /* 0x000000ff1b00720b */ /* 0x000fda0003f0d000 */
[----:B------:R-:W-:Y:S05]  /*8800*/  @!P0 EXIT ;  /* 0x000000000000894d */ /* 0x000fea0003800000 */
[----:B------:R-:W-:Y:S05]  /*8810*/  BRA `(.L_x_134) ;  /* 0x00000000002c7947 */ /* 0x000fea0003800000 */
.L_x_135:
[----:B------:R-:W-:Y:S01]  /*8820*/  ISETP.NE.AND P0, PT, R50, RZ, PT ;  /* 0x000000ff3200720c */ /* 0x000fe20003f05270 */
[----:B------:R-:W-:-:S12]  /*8830*/  BSSY.RECONVERGENT B0, `(.L_x_134) ;  /* 0x0000009000007945 */ /* 0x000fd80003800200 */
[----:B------:R-:W-:Y:S05]  /*8840*/  @P0 BRA `(.L_x_136) ;  /* 0x0000000000140947 */ /* 0x000fea0003800000 */
[----:B------:R-:W3:Y:S02]  /*8850*/  LDCU.64 UR4, c[0x0][0x888] ;  /* 0x00011100ff0477ac */ /* 0x000ee40008000a00 */
[----:B---3--:R-:W-:-:S04]  /*8860*/  ISETP.NE.U32.AND P0, PT, RZ, UR4, PT ;  /* 0x00000004ff007c0c */ /* 0x008fc8000bf05070 */
[----:B------:R-:W-:-:S13]  /*8870*/  ISETP.NE.AND.EX P0, PT, RZ, UR5, PT, P0 ;  /* 0x00000005ff007c0c */ /* 0x000fda000bf05300 */
[----:B------:R-:W-:Y:S05]  /*8880*/  @!P0 EXIT ;  /* 0x000000000000894d */ /* 0x000fea0003800000 */
[----:B------:R-:W-:Y:S05]  /*8890*/  BRA `(.L_x_137) ;  /* 0x0000000000087947 */ /* 0x000fea0003800000 */
.L_x_136:
[----:B------:R-:W-:-:S13]  /*88a0*/  FSETP.NEU.AND P0, PT, R27, RZ, PT ;  /* 0x000000ff1b00720b */ /* 0x000fda0003f0d000 */
[----:B------:R-:W-:Y:S05]  /*88b0*/  @!P0 EXIT ;  /* 0x000000000000894d */ /* 0x000fea0003800000 */
.L_x_137:
[----:B------:R-:W-:Y:S05]  /*88c0*/  BSYNC.RECONVERGENT B0 ;  /* 0x0000000000007941 */ /* 0x000fea0003800200 */
.L_x_134:
[----:B------:R-:W-:Y:S01]  /*88d0*/  ULEA UR4, UR46, UR44, 0x3 ;  /* 0x0000002c2e047291 */ /* 0x000fe2000f8e18ff */
[----:B------:R-:W-:-:S04]  /*88e0*/  DEPBAR.LE SB0, 0x0 ;  /* 0x000080000000791a */ /* 0x000fc80000000000 */
[----:B------:R-:W-:-:S04]  /*88f0*/  UIADD3 UR4, UPT, UPT, UR4, 0x60, URZ ;  /* 0x0000006004047890 */ /* 0x000fc8000fffe0ff */
[----:B------:R-:W-:-:S09]  /*8900*/  UPRMT UR4, UR47, 0x654, UR4 ;  /* 0x000006542f047896 */ /* 0x000fd20008000004 */
[----:B------:R-:W-:Y:S01]  /*8910*/  SYNCS.ARRIVE.TRANS64.RED.A1T0 RZ, [UR4], RZ ;  /* 0x000000ffffff79a7 */ /* 0x000fe20008100404 */
[----:B------:R-:W-:Y:S05]  /*8920*/  EXIT ;  /* 0x000000000000794d */ /* 0x000fea0003800000 */
.L_x_24:
[----:B---3--:R3:W4:Y:S02]  /*8930*/  SYNCS.PHASECHK.TRANS64.TRYWAIT P0, [R0+URZ+0x100], R2 ;  /* 0x00010002000075a7 */ /* 0x00872400080011ff */
[----:B----4-:R-:W-:Y:S05]  /*8940*/  @!P0 NANOSLEEP.SYNCS 0x989680 ;  /* 0x009896800000895d */ /* 0x010fea0003900000 */
[----:B------:R-:W4:Y:S02]  /*8950*/  @!P0 SYNCS.PHASECHK.TRANS64 P0, [R0+URZ+0x100], R2 ;  /* 0x00010002000085a7 */ /* 0x000f2400080010ff */
[----:B----4-:R-:W-:Y:S05]  /*8960*/  @!P0 BRA `(.L_x_24) ;  /* 0xfffffffc00f08947 */ /* 0x010fea000383ffff */
[----:B------:R-:W-:Y:S05]  /*8970*/  BRA `(.L_x_138) ;  /* 0xffffff8c00bc7947 */ /* 0x000fea000383ffff */
.L_x_27:
[----:B--2---:R-:W-:-:S07]  /*8980*/  MOV R0, UR33 ;  /* 0x0000002100007c02 */ /* 0x004fce0008000f00 */
.L_x_139:
[----:B--2---:R2:W3:Y:S02]  /*8990*/  SYNCS.PHASECHK.TRANS64.TRYWAIT P0, [R0+URZ+0x20], R3 ;  /* 0x00002003000075a7 */ /* 0x0044e400080011ff */
[----:B---3--:R-:W-:Y:S05]  /*89a0*/  @!P0 NANOSLEEP.SYNCS 0x989680 ;  /* 0x009896800000895d */ /* 0x008fea0003900000 */
[----:B------:R-:W3:Y:S02]  /*89b0*/  @!P0 SYNCS.PHASECHK.TRANS64 P0, [R0+URZ+0x20], R3 ;  /* 0x00002003000085a7 */ /* 0x000ee400080010ff */
[----:B---3--:R-:W-:Y:S05]  /*89c0*/  @!P0 BRA `(.L_x_139) ;  /* 0xfffffffc00f08947 */ /* 0x008fea000383ffff */
[----:B------:R-:W-:Y:S05]  /*89d0*/  BRA `(.L_x_26) ;  /* 0xffffff9000047947 */ /* 0x000fea000383ffff */
.L_x_34:
[----:B-1----:R-:W-:-:S07]  /*89e0*/  MOV R0, UR33 ;  /* 0x0000002100007c02 */ /* 0x002fce0008000f00 */
.L_x_140:
[----:B-1----:R1:W2:Y:S02]  /*89f0*/  SYNCS.PHASECHK.TRANS64.TRYWAIT P0, [R0+URZ+0x20], R3 ;  /* 0x00002003000075a7 */ /* 0x0022a400080011ff */
[----:B--2---:R-:W-:Y:S05]  /*8a00*/  @!P0 NANOSLEEP.SYNCS 0x989680 ;  /* 0x009896800000895d */ /* 0x004fea0003900000 */
[----:B------:R-:W2:Y:S02]  /*8a10*/  @!P0 SYNCS.PHASECHK.TRANS64 P0, [R0+URZ+0x20], R3 ;  /* 0x00002003000085a7 */ /* 0x000ea400080010ff */
[----:B--2---:R-:W-:Y:S05]  /*8a20*/  @!P0 BRA `(.L_x_140) ;  /* 0xfffffffc00f08947 */ /* 0x004fea000383ffff */
[----:B------:R-:W-:Y:S05]  /*8a30*/  BRA `(.L_x_33) ;  /* 0xffffff9000f87947 */ /* 0x000fea000383ffff */
.L_x_39:
[----:B-1----:R1:W2:Y:S02]  /*8a40*/  SYNCS.PHASECHK.TRANS64.TRYWAIT P0, [R3+URZ+0x90], R0 ;  /* 0x00009000030075a7 */ /* 0x0022a400080011ff */
[----:B--2---:R-:W-:Y:S05]  /*8a50*/  @!P0 NANOSLEEP.SYNCS 0x989680 ;  /* 0x009896800000895d */ /* 0x004fea0003900000 */
[----:B------:R-:W2:Y:S02]  /*8a60*/  @!P0 SYNCS.PHASECHK.TRANS64 P0, [R3+URZ+0x90], R0 ;  /* 0x00009000030085a7 */ /* 0x000ea400080010ff */
[----:B--2---:R-:W-:Y:S05]  /*8a70*/  @!P0 BRA `(.L_x_39) ;  /* 0xfffffffc00f08947 */ /* 0x004fea000383ffff */
[----:B------:R-:W-:Y:S05]  /*8a80*/  BRA `(.L_x_141) ;  /* 0xffffff9400cc7947 */ /* 0x000fea000383ffff */
.L_x_43:
[----:B------:R-:W-:-:S07]  /*8a90*/  MOV R0, UR4 ;  /* 0x0000000400007c02 */ /* 0x000fce0008000f00 */
.L_x_142:
[----:B-1----:R1:W2:Y:S02]  /*8aa0*/  SYNCS.PHASECHK.TRANS64.TRYWAIT P0, [R0+URZ], R2 ;  /* 0x00000002000075a7 */ /* 0x0022a400080011ff */
[----:B--2---:R-:W-:Y:S05]  /*8ab0*/  @!P0 NANOSLEEP.SYNCS 0x989680 ;  /* 0x009896800000895d */ /* 0x004fea0003900000 */
[----:B------:R-:W2:Y:S02]  /*8ac0*/  @!P0 SYNCS.PHASECHK.TRANS64 P0, [R0+URZ], R2 ;  /* 0x00000002000085a7 */ /* 0x000ea400080010ff */
[----:B--2---:R-:W-:Y:S05]  /*8ad0*/  @!P0 BRA `(.L_x_142) ;  /* 0xfffffffc00f08947 */ /* 0x004fea000383ffff */
[----:B------:R-:W-:Y:S05]  /*8ae0*/  BRA `(.L_x_143) ;  /* 0xffffff9c00747947 */ /* 0x000fea000383ffff */
.L_x_44:
[----:B------:R-:W-:-:S07]  /*8af0*/  MOV R0, UR5 ;  /* 0x0000000500007c02 */ /* 0x000fce0008000f00 */
.L_x_144:
[----:B-1----:R1:W2:Y:S02]  /*8b00*/  SYNCS.PHASECHK.TRANS64.TRYWAIT P0, [R0+URZ], R3 ;  /* 0x00000003000075a7 */ /* 0x0022a400080011ff */
[----:B--2---:R-:W-:Y:S05]  /*8b10*/  @!P0 NANOSLEEP.SYNCS 0x989680 ;  /* 0x009896800000895d */ /* 0x004fea0003900000 */
[----:B------:R-:W2:Y:S02]  /*8b20*/  @!P0 SYNCS.PHASECHK.TRANS64 P0, [R0+URZ], R3 ;  /* 0x00000003000085a7 */ /* 0x000ea400080010ff */
[----:B--2---:R-:W-:Y:S05]  /*8b30*/  @!P0 BRA `(.L_x_144) ;  /* 0xfffffffc00f08947 */ /* 0x004fea000383ffff */
[----:B------:R-:W-:Y:S05]  /*8b40*/  BRA `(.L_x_145) ;  /* 0xffffff9c00807947 */ /* 0x000fea000383ffff */
.L_x_45:
[----:B------:R-:W-:-:S07]  /*8b50*/  MOV R0, UR5 ;  /* 0x0000000500007c02 */ /* 0x000fce0008000f00 */
.L_x_146:
[----:B-1----:R1:W2:Y:S02]  /*8b60*/  SYNCS.PHASECHK.TRANS64.TRYWAIT P0, [R0+URZ], R3 ;  /* 0x00000003000075a7 */ /* 0x0022a400080011ff */
[----:B--2---:R-:W-:Y:S05]  /*8b70*/  @!P0 NANOSLEEP.SYNCS 0x989680 ;  /* 0x009896800000895d */ /* 0x004fea0003900000 */
[----:B------:R-:W2:Y:S02]  /*8b80*/  @!P0 SYNCS.PHASECHK.TRANS64 P0, [R0+URZ], R3 ;  /* 0x00000003000085a7 */ /* 0x000ea400080010ff */
[----:B--2---:R-:W-:Y:S05]  /*8b90*/  @!P0 BRA `(.L_x_146) ;  /* 0xfffffffc00f08947 */ /* 0x004fea000383ffff */
[----:B------:R-:W-:Y:S05]  /*8ba0*/  BRA `(.L_x_147) ;  /* 0xffffff9c008c7947 */ /* 0x000fea000383ffff */
.L_x_48:
[----:B--2---:R2:W3:Y:S02]  /*8bb0*/  SYNCS.PHASECHK.TRANS64.TRYWAIT P0, [R2+URZ+0xf0], R4 ;  /* 0x0000f004020075a7 */ /* 0x0044e400080011ff */
[----:B---3--:R-:W-:Y:S05]  /*8bc0*/  @!P0 NANOSLEEP.SYNCS 0x989680 ;  /* 0x009896800000895d */ /* 0x008fea0003900000 */
[----:B------:R-:W3:Y:S02]  /*8bd0*/  @!P0 SYNCS.PHASECHK.TRANS64 P0, [R2+URZ+0xf0], R4 ;  /* 0x0000f004020085a7 */ /* 0x000ee400080010ff */
[----:B---3--:R-:W-:Y:S05]  /*8be0*/  @!P0 BRA `(.L_x_48) ;  /* 0xfffffffc00f08947 */ /* 0x008fea000383ffff */
[----:B------:R-:W-:Y:S05]  /*8bf0*/  BRA `(.L_x_148) ;  /* 0xffffff9c00e87947 */ /* 0x000fea000383ffff */
.L_x_49:
[----:B------:R-:W-:-:S07]  /*8c00*/  MOV R2, UR4 ;  /* 0x0000000400027c02 */ /* 0x000fce0008000f00 */
.L_x_149:
[----:B--2---:R2:W3:Y:S02]  /*8c10*/  SYNCS.PHASECHK.TRANS64.TRYWAIT P0, [R2+URZ+0xa0], R5 ;  /* 0x0000a005020075a7 */ /* 0x0044e400080011ff */
[----:B---3--:R-:W-:Y:S05]  /*8c20*/  @!P0 NANOSLEEP.SYNCS 0x989680 ;  /* 0x009896800000895d */ /* 0x008fea0003900000 */
[----:B------:R-:W3:Y:S02]  /*8c30*/  @!P0 SYNCS.PHASECHK.TRANS64 P0, [R2+URZ+0xa0], R5 ;  /* 0x0000a005020085a7 */ /* 0x000ee400080010ff */
[----:B---3--:R-:W-:Y:S05]  /*8c40*/  @!P0 BRA `(.L_x_149) ;  /* 0xfffffffc00f08947 */ /* 0x008fea000383ffff */
[----:B------:R-:W-:Y:S05]  /*8c50*/  BRA `(.L_x_150) ;  /* 0xffffff9c00f87947 */ /* 0x000fea000383ffff */
.L_x_50:
[----:B--2---:R2:W3:Y:S02]  /*8c60*/  SYNCS.PHASECHK.TRANS64.TRYWAIT P1, [R2+URZ+0x90], R4 ;  /* 0x00009004020075a7 */ /* 0x0044e400080211ff */
[----:B---3--:R-:W-:Y:S05]  /*8c70*/  @!P1 NANOSLEEP.SYNCS 0x989680 ;  /* 0x009896800000995d */ /* 0x008fea0003900000 */
[----:B------:R-:W3:Y:S02]  /*8c80*/  @!P1 SYNCS.PHASECHK.TRANS64 P1, [R2+URZ+0x90], R4 ;  /* 0x00009004020095a7 */ /* 0x000ee400080210ff */
[----:B---3--:R-:W-:Y:S05]  /*8c90*/  @!P1 BRA `(.L_x_50) ;  /* 0xfffffffc00f09947 */ /* 0x008fea000383ffff */
[----:B------:R-:W-:Y:S05]  /*8ca0*/  BRA `(.L_x_151) ;  /* 0xffffffa000287947 */ /* 0x000fea000383ffff */
.L_x_53:
[----:B------:R-:W-:-:S07]  /*8cb0*/  MOV R0, UR4 ;  /* 0x0000000400007c02 */ /* 0x000fce0008000f00 */
.L_x_152:
[----:B--2---:R2:W3:Y:S02]  /*8cc0*/  SYNCS.PHASECHK.TRANS64.TRYWAIT P0, [R0+URZ+0xa0], R2 ;  /* 0x0000a002000075a7 */ /* 0x0044e400080011ff */
[----:B---3--:R-:W-:Y:S05]  /*8cd0*/  @!P0 NANOSLEEP.SYNCS 0x989680 ;  /* 0x009896800000895d */ /* 0x008fea0003900000 */
[----:B------:R-:W3:Y:S02]  /*8ce0*/  @!P0 SYNCS.PHASECHK.TRANS64 P0, [R0+URZ+0xa0], R2 ;  /* 0x0000a002000085a7 */ /* 0x000ee400080010ff */
[----:B---3--:R-:W-:Y:S05]  /*8cf0*/  @!P0 BRA `(.L_x_152) ;  /* 0xfffffffc00f08947 */ /* 0x008fea000383ffff */
[----:B------:R-:W-:Y:S05]  /*8d00*/  BRA `(.L_x_52) ;  /* 0xffffffa0007c7947 */ /* 0x000fea000383ffff */
.L_x_60:
[----:B-1----:R1:W2:Y:S02]  /*8d10*/  SYNCS.PHASECHK.TRANS64.TRYWAIT P1, [R0+URZ+0x90], R2 ;  /* 0x00009002000075a7 */ /* 0x0022a400080211ff */
[----:B--2---:R-:W-:Y:S05]  /*8d20*/  @!P1 NANOSLEEP.SYNCS 0x989680 ;  /* 0x009896800000995d */ /* 0x004fea0003900000 */
[----:B------:R-:W2:Y:S02]  /*8d30*/  @!P1 SYNCS.PHASECHK.TRANS64 P1, [R0+URZ+0x90], R2 ;  /* 0x00009002000095a7 */ /* 0x000ea400080210ff */
[----:B--2---:R-:W-:Y:S05]  /*8d40*/  @!P1 BRA `(.L_x_60) ;  /* 0xfffffffc00f09947 */ /* 0x004fea000383ffff */
[----:B------:R-:W-:Y:S05]  /*8d50*/  BRA `(.L_x_153) ;  /* 0xffffffa800107947 */ /* 0x000fea000383ffff */
.L_x_61:
[----:B------:R-:W-:-:S07]  /*8d60*/  MOV R2, UR46 ;  /* 0x0000002e00027c02 */ /* 0x000fce0008000f00 */
.L_x_154:
[----:B-1----:R1:W2:Y:S02]  /*8d70*/  SYNCS.PHASECHK.TRANS64.TRYWAIT P0, [R2+URZ+0xd0], R0 ;  /* 0x0000d000020075a7 */ /* 0x0022a400080011ff */
[----:B--2---:R-:W-:Y:S05]  /*8d80*/  @!P0 NANOSLEEP.SYNCS 0x989680 ;  /* 0x009896800000895d */ /* 0x004fea0003900000 */
[----:B------:R-:W2:Y:S02]  /*8d90*/  @!P0 SYNCS.PHASECHK.TRANS64 P0, [R2+URZ+0xd0], R0 ;  /* 0x0000d000020085a7 */ /* 0x000ea400080010ff */
[----:B--2---:R-:W-:Y:S05]  /*8da0*/  @!P0 BRA `(.L_x_154) ;  /* 0xfffffffc00f08947 */ /* 0x004fea000383ffff */
[----:B------:R-:W-:Y:S05]  /*8db0*/  BRA `(.L_x_155) ;  /* 0xffffffa800607947 */ /* 0x000fea000383ffff */
.L_x_64:
[----:B------:R-:W-:Y:S07]  /*8dc0*/  MOV R0, UR7 ;  /* 0x0000000700007c02 */ /* 0x000fee0008000f00 */
.L_x_156:
[----:B-1----:R1:W2:Y:S02]  /*8dd0*/  SYNCS.PHASECHK.TRANS64.TRYWAIT P0, [R0+URZ], R2 ;  /* 0x00000002000075a7 */ /* 0x0022a400080011ff */
[----:B--2---:R-:W-:Y:S05]  /*8de0*/  @!P0 NANOSLEEP.SYNCS 0x989680 ;  /* 0x009896800000895d */ /* 0x004fea0003900000 */
[----:B------:R-:W2:Y:S02]  /*8df0*/  @!P0 SYNCS.PHASECHK.TRANS64 P0, [R0+URZ], R2 ;  /* 0x00000002000085a7 */ /* 0x000ea400080010ff */
[----:B--2---:R-:W-:Y:S05]  /*8e00*/  @!P0 BRA `(.L_x_156) ;  /* 0xfffffffc00f08947 */ /* 0x004fea000383ffff */
[----:B------:R-:W-:Y:S05]  /*8e10*/  BRA `(.L_x_63) ;  /* 0xffffffa8007c7947 */ /* 0x000fea000383ffff */
.L_x_67:
[----:B------:R-:W-:-:S07]  /*8e20*/  MOV R0, UR4 ;  /* 0x0000000400007c02 */ /* 0x000fce0008000f00 */
.L_x_157:
[----:B--2---:R2:W4:Y:S02]  /*8e30*/  SYNCS.PHASECHK.TRANS64.TRYWAIT P0, [R0+URZ], R2 ;  /* 0x00000002000075a7 */ /* 0x00452400080011ff */
[----:B----4-:R-:W-:Y:S05]  /*8e40*/  @!P0 NANOSLEEP.SYNCS 0x989680 ;  /* 0x009896800000895d */ /* 0x010fea0003900000 */
[----:B------:R-:W4:Y:S02]  /*8e50*/  @!P0 SYNCS.PHASECHK.TRANS64 P0, [R0+URZ], R2 ;  /* 0x00000002000085a7 */ /* 0x000f2400080010ff */
[----:B----4-:R-:W-:Y:S05]  /*8e60*/  @!P0 BRA `(.L_x_157) ;  /* 0xfffffffc00f08947 */ /* 0x010fea000383ffff */
[----:B------:R-:W-:Y:S05]  /*8e70*/  BRA `(.L_x_158) ;  /* 0xffffffac00a87947 */ /* 0x000fea000383ffff */
.L_x_68:
[----:B------:R-:W-:-:S07]  /*8e80*/  MOV R0, UR5 ;  /* 0x0000000500007c02 */ /* 0x000fce0008000f00 */
.L_x_159:
[----:B-1----:R1:W2:Y:S02]  /*8e90*/  SYNCS.PHASECHK.TRANS64.TRYWAIT P0, [R0+URZ], R3 ;  /* 0x00000003000075a7 */ /* 0x0022a400080011ff */
[----:B--2---:R-:W-:Y:S05]  /*8ea0*/  @!P0 NANOSLEEP.SYNCS 0x989680 ;  /* 0x009896800000895d */ /* 0x004fea0003900000 */
[----:B------:R-:W2:Y:S02]  /*8eb0*/  @!P0 SYNCS.PHASECHK.TRANS64 P0, [R0+URZ], R3 ;  /* 0x00000003000085a7 */ /* 0x000ea400080010ff */
[----:B--2---:R-:W-:Y:S05]  /*8ec0*/  @!P0 BRA `(.L_x_159) ;  /* 0xfffffffc00f08947 */ /* 0x004fea000383ffff */
[----:B------:R-:W-:Y:S05]  /*8ed0*/  BRA `(.L_x_160) ;  /* 0xffffffac00b47947 */ /* 0x000fea000383ffff */
.L_x_69:
[----:B------:R-:W-:-:S07]  /*8ee0*/  MOV R0, UR5 ;  /* 0x0000000500007c02 */ /* 0x000fce0008000f00 */
.L_x_161:
[----:B-1----:R1:W2:Y:S02]  /*8ef0*/  SYNCS.PHASECHK.TRANS64.TRYWAIT P0, [R0+URZ], R3 ;  /* 0x00000003000075a7 */ /* 0x0022a400080011ff */
[----:B--2---:R-:W-:Y:S05]  /*8f00*/  @!P0 NANOSLEEP.SYNCS 0x989680 ;  /* 0x009896800000895d */ /* 0x004fea0003900000 */
[----:B------:R-:W2:Y:S02]  /*8f10*/  @!P0 SYNCS.PHASECHK.TRANS64 P0, [R0+URZ], R3 ;  /* 0x00000003000085a7 */ /* 0x000ea400080010ff */
[----:B--2---:R-:W-:Y:S05]  /*8f20*/  @!P0 BRA `(.L_x_161) ;  /* 0xfffffffc00f08947 */ /* 0x004fea000383ffff */
[----:B------:R-:W-:Y:S05]  /*8f30*/  BRA `(.L_x_162) ;  /* 0xffffffac00c07947 */ /* 0x000fea000383ffff */
.L_x_70:
[----:B-1----:R-:W-:-:S07]  /*8f40*/  MOV R0, UR4 ;  /* 0x0000000400007c02 */ /* 0x002fce0008000f00 */
.L_x_163:
[----:B-1----:R1:W2:Y:S02]  /*8f50*/  SYNCS.PHASECHK.TRANS64.TRYWAIT P0, [R0+URZ], R2 ;  /* 0x00000002000075a7 */ /* 0x0022a400080011ff */
[----:B--2---:R-:W-:Y:S05]  /*8f60*/  @!P0 NANOSLEEP.SYNCS 0x989680 ;  /* 0x009896800000895d */ /* 0x004fea0003900000 */
[----:B------:R-:W2:Y:S02]  /*8f70*/  @!P0 SYNCS.PHASECHK.TRANS64 P0, [R0+URZ], R2 ;  /* 0x00000002000085a7 */ /* 0x000ea400080010ff */
[----:B--2---:R-:W-:Y:S05]  /*8f80*/  @!P0 BRA `(.L_x_163) ;  /* 0xfffffffc00f08947 */ /* 0x004fea000383ffff */
[----:B------:R-:W-:Y:S05]  /*8f90*/  BRA `(.L_x_164) ;  /* 0xffffffac00cc7947 */ /* 0x000fea000383ffff */
.L_x_75:
[----:B--2---:R2:W3:Y:S02]  /*8fa0*/  SYNCS.PHASECHK.TRANS64.TRYWAIT P0, [R8+URZ+0x90], R0 ;  /* 0x00009000080075a7 */ /* 0x0044e400080011ff */
[----:B---3--:R-:W-:Y:S05]  /*8fb0*/  @!P0 NANOSLEEP.SYNCS 0x989680 ;  /* 0x009896800000895d */ /* 0x008fea0003900000 */
[----:B------:R-:W3:Y:S02]  /*8fc0*/  @!P0 SYNCS.PHASECHK.TRANS64 P0, [R8+URZ+0x90], R0 ;  /* 0x00009000080085a7 */ /* 0x000ee400080010ff */
[----:B---3--:R-:W-:Y:S05]  /*8fd0*/  @!P0 BRA `(.L_x_75) ;  /* 0xfffffffc00f08947 */ /* 0x008fea000383ffff */
[----:B------:R-:W-:Y:S05]  /*8fe0*/  BRA `(.L_x_165) ;  /* 0xffffffb400007947 */ /* 0x000fea000383ffff */
.L_x_78:
[----:B--2---:R-:W-:Y:S07]  /*8ff0*/  MOV R0, UR21 ;  /* 0x0000001500007c02 */ /* 0x004fee0008000f00 */
.L_x_166:
[----:B--2---:R2:W3:Y:S02]  /*9000*/  SYNCS.PHASECHK.TRANS64.TRYWAIT P1, [R0+URZ+0x88], R2 ;  /* 0x00008802000075a7 */ /* 0x0044e400080211ff */
[----:B---3--:R-:W-:Y:S05]  /*9010*/  @!P1 NANOSLEEP.SYNCS 0x989680 ;  /* 0x009896800000995d */ /* 0x008fea0003900000 */
[----:B------:R-:W3:Y:S02]  /*9020*/  @!P1 SYNCS.PHASECHK.TRANS64 P1, [R0+URZ+0x88], R2 ;  /* 0x00008802000095a7 */ /* 0x000ee400080210ff */
[----:B---3--:R-:W-:Y:S05]  /*9030*/  @!P1 BRA `(.L_x_166) ;  /* 0xfffffffc00f09947 */ /* 0x008fea000383ffff */
[----:B------:R-:W-:Y:S05]  /*9040*/  BRA `(.L_x_77) ;  /* 0xffffffb8007c7947 */ /* 0x000fea000383ffff */
.L_x_81:
[----:B--2---:R-:W-:Y:S07]  /*9050*/  MOV R0, UR21 ;  /* 0x0000001500007c02 */ /* 0x004fee0008000f00 */
.L_x_167:
[----:B--2---:R2:W3:Y:S02]  /*9060*/  SYNCS.PHASECHK.TRANS64.TRYWAIT P0, [R0+URZ+0x60], R4 ;  /* 0x00006004000075a7 */ /* 0x0044e400080011ff */
[----:B---3--:R-:W-:Y:S05]  /*9070*/  @!P0 NANOSLEEP.SYNCS 0x989680 ;  /* 0x009896800000895d */ /* 0x008fea0003900000 */
[----:B------:R-:W3:Y:S02]  /*9080*/  @!P0 SYNCS.PHASECHK.TRANS64 P0, [R0+URZ+0x60], R4 ;  /* 0x00006004000085a7 */ /* 0x000ee400080010ff */
[----:B---3--:R-:W-:Y:S05]  /*9090*/  @!P0 BRA `(.L_x_167) ;  /* 0xfffffffc00f08947 */ /* 0x008fea000383ffff */
[----:B------:R-:W-:Y:S05]  /*90a0*/  BRA `(.L_x_168) ;  /* 0xffffffb800d47947 */ /* 0x000fea000383ffff */
.L_x_82:
[----:B------:R-:W-:Y:S07]  /*90b0*/  MOV R0, UR21 ;  /* 0x0000001500007c02 */ /* 0x000fee0008000f00 */
.L_x_169:
[----:B--2---:R2:W3:Y:S02]  /*90c0*/  SYNCS.PHASECHK.TRANS64.TRYWAIT P0, [R0+URZ+0x68], R4 ;  /* 0x00006804000075a7 */ /* 0x0044e400080011ff */
[----:B---3--:R-:W-:Y:S05]  /*90d0*/  @!P0 NANOSLEEP.SYNCS 0x989680 ;  /* 0x009896800000895d */ /* 0x008fea0003900000 */
[----:B------:R-:W3:Y:S02]  /*90e0*/  @!P0 SYNCS.PHASECHK.TRANS64 P0, [R0+URZ+0x68], R4 ;  /* 0x00006804000085a7 */ /* 0x000ee400080010ff */
[----:B---3--:R-:W-:Y:S05]  /*90f0*/  @!P0 BRA `(.L_x_169) ;  /* 0xfffffffc00f08947 */ /* 0x008fea000383ffff */
[----:B------:R-:W-:Y:S05]  /*9100*/  BRA `(.L_x_170) ;  /* 0xffffffbc00107947 */ /* 0x000fea000383ffff */
.L_x_83:
[----:B------:R-:W-:Y:S07]  /*9110*/  MOV R0, UR21 ;  /* 0x0000001500007c02 */ /* 0x000fee0008000f00 */
.L_x_171:
[----:B--2---:R2:W3:Y:S02]  /*9120*/  SYNCS.PHASECHK.TRANS64.TRYWAIT P0, [R0+URZ+0x70], R4 ;  /* 0x00007004000075a7 */ /* 0x0044e400080011ff */
[----:B---3--:R-:W-:Y:S05]  /*9130*/  @!P0 NANOSLEEP.SYNCS 0x989680 ;  /* 0x009896800000895d */ /* 0x008fea0003900000 */
[----:B------:R-:W3:Y:S02]  /*9140*/  @!P0 SYNCS.PHASECHK.TRANS64 P0, [R0+URZ+0x70], R4 ;  /* 0x00007004000085a7 */ /* 0x000ee400080010ff */
[----:B---3--:R-:W-:Y:S05]  /*9150*/  @!P0 BRA `(.L_x_171) ;  /* 0xfffffffc00f08947 */ /* 0x008fea000383ffff */
[----:B------:R-:W-:Y:S05]  /*9160*/  BRA `(.L_x_172) ;  /* 0xffffffbc00587947 */ /* 0x000fea000383ffff */
.L_x_84:
[----:B------:R-:W-:Y:S07]  /*9170*/  MOV R0, UR21 ;  /* 0x0000001500007c02 */ /* 0x000fee0008000f00 */
.L_x_173:
[----:B--2---:R2:W3:Y:S02]  /*9180*/  SYNCS.PHASECHK.TRANS64.TRYWAIT P0, [R0+URZ+0x78], R4 ;  /* 0x00007804000075a7 */ /* 0x0044e400080011ff */
[----:B---3--:R-:W-:Y:S05]  /*9190*/  @!P0 NANOSLEEP.SYNCS 0x989680 ;  /* 0x009896800000895d */ /* 0x008fea0003900000 */
[----:B------:R-:W3:Y:S02]  /*91a0*/  @!P0 SYNCS.PHASECHK.TRANS64 P0, [R0+URZ+0x78], R4 ;  /* 0x00007804000085a7 */ /* 0x000ee400080010ff */
[----:B---3--:R-:W-:Y:S05]  /*91b0*/  @!P0 BRA `(.L_x_173) ;  /* 0xfffffffc00f08947 */ /* 0x008fea000383ffff */
[----:B------:R-:W-:Y:S05]  /*91c0*/  BRA `(.L_x_174) ;  /* 0xffffffbc00a47947 */ /* 0x000fea000383ffff */
.L_x_86:
[----:B------:R-:W-:-:S07]  /*91d0*/  MOV R0, UR21 ;  /* 0x0000001500007c02 */ /* 0x000fce0008000f00 */
.L_x_175:
[----:B---3--:R3:W4:Y:S02]  /*91e0*/  SYNCS.PHASECHK.TRANS64.TRYWAIT P0, [R0+URZ+0x60], R2 ;  /* 0x00006002000075a7 */ /* 0x00872400080011ff */
[----:B----4-:R-:W-:Y:S05]  /*91f0*/  @!P0 NANOSLEEP.SYNCS 0x989680 ;  /* 0x009896800000895d */ /* 0x010fea0003900000 */
[----:B------:R-:W4:Y:S02]  /*9200*/  @!P0 SYNCS.PHASECHK.TRANS64 P0, [R0+URZ+0x60], R2 ;  /* 0x00006002000085a7 */ /* 0x000f2400080010ff */
[----:B----4-:R-:W-:Y:S05]  /*9210*/  @!P0 BRA `(.L_x_175) ;  /* 0xfffffffc00f08947 */ /* 0x010fea000383ffff */
[----:B------:R-:W-:Y:S05]  /*9220*/  BRA `(.L_x_176) ;  /* 0xffffffc000187947 */ /* 0x000fea000383ffff */
.L_x_87:
[----:B---3--:R-:W-:-:S07]  /*9230*/  MOV R0, UR21 ;  /* 0x0000001500007c02 */ /* 0x008fce0008000f00 */
.L_x_177:
[----:B---3--:R3:W4:Y:S02]  /*9240*/  SYNCS.PHASECHK.TRANS64.TRYWAIT P0, [R0+URZ+0x68], R2 ;  /* 0x00006802000075a7 */ /* 0x00872400080011ff */
[----:B----4-:R-:W-:Y:S05]  /*9250*/  @!P0 NANOSLEEP.SYNCS 0x989680 ;  /* 0x009896800000895d */ /* 0x010fea0003900000 */
[----:B------:R-:W4:Y:S02]  /*9260*/  @!P0 SYNCS.PHASECHK.TRANS64 P0, [R0+URZ+0x68], R2 ;  /* 0x00006802000085a7 */ /* 0x000f2400080010ff */
[----:B----4-:R-:W-:Y:S05]  /*9270*/  @!P0 BRA `(.L_x_177) ;  /* 0xfffffffc00f08947 */ /* 0x010fea000383ffff */
[----:B------:R-:W-:Y:S05]  /*9280*/  BRA `(.L_x_178) ;  /* 0xffffffc000087947 */ /* 0x000fea000383ffff */
.L_x_88:
[----:B---3--:R-:W-:-:S07]  /*9290*/  MOV R0, UR21 ;  /* 0x0000001500007c02 */ /* 0x008fce0008000f00 */
.L_x_179:
[----:B---3--:R3:W4:Y:S02]  /*92a0*/  SYNCS.PHASECHK.TRANS64.TRYWAIT P0, [R0+URZ+0x70], R2 ;  /* 0x00007002000075a7 */ /* 0x00872400080011ff */
[----:B----4-:R-:W-:Y:S05]  /*92b0*/  @!P0 NANOSLEEP.SYNCS 0x989680 ;  /* 0x009896800000895d */ /* 0x010fea0003900000 */
[----:B------:R-:W4:Y:S02]  /*92c0*/  @!P0 SYNCS.PHASECHK.TRANS64 P0, [R0+URZ+0x70], R2 ;  /* 0x00007002000085a7 */ /* 0x000f2400080010ff */
[----:B----4-:R-:W-:Y:S05]  /*92d0*/  @!P0 BRA `(.L_x_179) ;  /* 0xfffffffc00f08947 */ /* 0x010fea000383ffff */
[----:B------:R-:W-:Y:S05]  /*92e0*/  BRA `(.L_x_180) ;  /* 0xffffffbc00f87947 */ /* 0x000fea000383ffff */
.L_x_90:
[----:B-1----:R1:W2:Y:S02]  /*92f0*/  SYNCS.PHASECHK.TRANS64.TRYWAIT P0, [R3+URZ+0x90], R0 ;  /* 0x00009000030075a7 */ /* 0x0022a400080011ff */
[----:B--2---:R-:W-:Y:S05]  /*9300*/  @!P0 NANOSLEEP.SYNCS 0x989680 ;  /* 0x009896800000895d */ /* 0x004fea0003900000 */
[----:B------:R-:W2:Y:S02]  /*9310*/  @!P0 SYNCS.PHASECHK.TRANS64 P0, [R3+URZ+0x90], R0 ;  /* 0x00009000030085a7 */ /* 0x000ea400080010ff */
[----:B--2---:R-:W-:Y:S05]  /*9320*/  @!P0 BRA `(.L_x_90) ;  /* 0xfffffffc00f08947 */ /* 0x004fea000383ffff */
[----:B------:R-:W-:Y:S05]  /*9330*/  BRA `(.L_x_181) ;  /* 0xffffffc000c87947 */ /* 0x000fea000383ffff */
.L_x_101:
[----:B-1----:R-:W-:Y:S04]  /*9340*/  MOV R0, UR44 ;  /* 0x0000002c00007c02 */ /* 0x002fe80008000f00 */
[----:B------:R1:W2:Y:S03]  /*9350*/  SYNCS.PHASECHK.TRANS64.TRYWAIT P1, [R0+URZ+0x40], R3 ;  /* 0x00004003000075a7 */ /* 0x0002a600080211ff */
[----:B--2---:R-:W-:Y:S05]  /*9360*/  @!P1 NANOSLEEP.SYNCS 0x989680 ;  /* 0x009896800000995d */ /* 0x004fea0003900000 */
[----:B------:R-:W2:Y:S02]  /*9370*/  @!P1 SYNCS.PHASECHK.TRANS64 P1, [R0+URZ+0x40], R3 ;  /* 0x00004003000095a7 */ /* 0x000ea400080210ff */
[----:B--2---:R-:W-:Y:S05]  /*9380*/  @!P1 BRA `(.L_x_101) ;  /* 0xfffffffc00ec9947 */ /* 0x004fea000383ffff */
[----:B------:R-:W-:Y:S05]  /*9390*/  BRA `(.L_x_100) ;  /* 0xffffffd000387947 */ /* 0x000fea000383ffff */
.L_x_103:
[----:B-1----:R1:W3:Y:S02]  /*93a0*/  SYNCS.PHASECHK.TRANS64.TRYWAIT P0, [R26+URZ+0xb0], R2 ;  /* 0x0000b0021a0075a7 */ /* 0x0022e400080011ff */
[----:B---3--:R-:W-:Y:S05]  /*93b0*/  @!P0 NANOSLEEP.SYNCS 0x989680 ;  /* 0x009896800000895d */ /* 0x008fea0003900000 */
[----:B------:R-:W3:Y:S02]  /*93c0*/  @!P0 SYNCS.PHASECHK.TRANS64 P0, [R26+URZ+0xb0], R2 ;  /* 0x0000b0021a0085a7 */ /* 0x000ee400080010ff */
[----:B---3--:R-:W-:Y:S05]  /*93d0*/  @!P0 BRA `(.L_x_103) ;  /* 0xfffffffc00f08947 */ /* 0x008fea000383ffff */
[----:B------:R-:W-:Y:S05]  /*93e0*/  BRA `(.L_x_102) ;  /* 0xffffffd0005c7947 */ /* 0x000fea000383ffff */
.L_x_112:
[----:B---3--:R3:W4:Y:S02]  /*93f0*/  SYNCS.PHASECHK.TRANS64.TRYWAIT P0, [R2+URZ+0x40], R0 ;  /* 0x00004000020075a7 */ /* 0x00872400080011ff */
[----:B----4-:R-:W-:Y:S05]  /*9400*/  @!P0 NANOSLEEP.SYNCS 0x989680 ;  /* 0x009896800000895d */ /* 0x010fea0003900000 */
[----:B------:R-:W4:Y:S02]  /*9410*/  @!P0 SYNCS.PHASECHK.TRANS64 P0, [R2+URZ+0x40], R0 ;  /* 0x00004000020085a7 */ /* 0x000f2400080010ff */
[----:B----4-:R-:W-:Y:S05]  /*9420*/  @!P0 BRA `(.L_x_112) ;  /* 0xfffffffc00f08947 */ /* 0x010fea000383ffff */
[----:B------:R-:W-:Y:S05]  /*9430*/  BRA `(.L_x_111) ;  /* 0xffffffd800487947 */ /* 0x000fea000383ffff */
.L_x_120:
[----:B---3--:R3:W4:Y:S02]  /*9440*/  SYNCS.PHASECHK.TRANS64.TRYWAIT P0, [R2+URZ+0x40], R4 ;  /* 0x00004004020075a7 */ /* 0x00872400080011ff */
[----:B----4-:R-:W-:Y:S05]  /*9450*/  @!P0 NANOSLEEP.SYNCS 0x989680 ;  /* 0x009896800000895d */ /* 0x010fea0003900000 */
[----:B------:R-:W4:Y:S02]  /*9460*/  @!P0 SYNCS.PHASECHK.TRANS64 P0, [R2+URZ+0x40], R4 ;  /* 0x00004004020085a7 */ /* 0x000f2400080010ff */
[----:B----4-:R-:W-:Y:S05]  /*9470*/  @!P0 BRA `(.L_x_120) ;  /* 0xfffffffc00f08947 */ /* 0x010fea000383ffff */
[----:B------:R-:W-:Y:S05]  /*9480*/  BRA `(.L_x_119) ;  /* 0xffffffe000587947 */ /* 0x000fea000383ffff */
.L_x_128:
[----:B---3--:R3:W4:Y:S02]  /*9490*/  SYNCS.PHASECHK.TRANS64.TRYWAIT P0, [R3+URZ+0x40], R0 ;  /* 0x00004000030075a7 */ /* 0x00872400080011ff */
[----:B----4-:R-:W-:Y:S05]  /*94a0*/  @!P0 NANOSLEEP.SYNCS 0x989680 ;  /* 0x009896800000895d */ /* 0x010fea0003900000 */
[----:B------:R-:W4:Y:S02]  /*94b0*/  @!P0 SYNCS.PHASECHK.TRANS64 P0, [R3+URZ+0x40], R0 ;  /* 0x00004000030085a7 */ /* 0x000f2400080010ff */
[----:B----4-:R-:W-:Y:S05]  /*94c0*/  @!P0 BRA `(.L_x_128) ;  /* 0xfffffffc00f08947 */ /* 0x010fea000383ffff */
[----:B------:R-:W-:Y:S05]  /*94d0*/  BRA `(.L_x_127) ;  /* 0xffffffe800687947 */ /* 0x000fea000383ffff */
        .weak           $__internal_0_$__cuda_sm10x_tcgen05_guardrail_trap_col_being_dealloced_not_returned_by_alloc
        .type           $__internal_0_$__cuda_sm10x_tcgen05_guardrail_trap_col_being_dealloced_not_returned_by_alloc,@function
        .size           $__internal_0_$__cuda_sm10x_tcgen05_guardrail_trap_col_being_dealloced_not_returned_by_alloc,($__internal_1_$__cuda_sm10x_tcgen05_guardrail_trap_phase_invalid_during_alloc - $__internal_0_$__cuda_sm10x_tcgen05_guardrail_trap_col_being_dealloced_not_returned_by_alloc)
$__internal_0_$__cuda_sm10x_tcgen05_guardrail_trap_col_being_dealloced_not_returned_by_alloc:
[----:B------:R-:W-:Y:S05]  /*94e0*/  BPT.TRAP 0x1 ;  /* 0x000000040000795c */ /* 0x000fea0000300000 */
[----:B------:R-:W-:-:S04]  /*94f0*/  HFMA2 R3, -RZ, RZ, 0, 0 ;  /* 0x00000000ff037431 */ /* 0x000fc800000001ff */
[----:B------:R-:W-:Y:S05]  /*9500*/  RET.REL.NODEC R2 `(_ZN7cutlass13device_kernelINS_4gemm6kernel13GemmUniversalIN4cute5tupleIJiiiiEEENS1_10collective13CollectiveMmaINS1_35MainloopSm100TmaUmmaWarpSpecializedILi4ELi2ELi4ENS5_IJNS4_1CILi2EEENSA_ILi1EEESC_EEEEENS5_IJNSA_ILi64EEENSA_ILi128EEESG_EEENS_10bfloat16_tENS5_IJlSC_lEEESI_SJ_NS4_8TiledMMAINS4_8MMA_AtomIJNS4_20SM100_MMA_F16BF16_SSISI_SI_fLi64ELi128ELNS4_4UMMA5MajorE0ELSO_0ELNSN_7ScaleInE0ELSP_0EEEEEENS4_6LayoutINS5_IJSC_SC_SC_EEENS5_IJNSA_ILi0EEESU_SU_EEEEENS5_IJNS4_10UnderscoreESX_SX_EEEEENS4_13SM90_TMA_LOADENS4_14ComposedLayoutINS4_7SwizzleILi3ELi4ELi3EEENS4_18smem_ptr_flag_bitsILi16EEENSS_INS5_IJNSA_ILi8EEESF_EEENS5_IJSF_SC_EEEEEEEvNS4_8identityENS4_23SM90_TMA_LOAD_MULTICASTES1A_vS1B_EENS_8epilogue10collective18CollectiveEpilogueINS1E_23Sm100TmaWarpSpecializedILi4ELi2ELi16ELb1ELb0EEEJSH_NS5_IJNSS_ISF_SC_EENSS_INSA_ILi32EEESC_EEEEESI_SJ_SI_SJ_NS1E_6fusion15FusionCallbacksIS1I_NS1N_17LinearCombinationISI_fSI_fLNS_15FloatRoundStyleE2EEESH_S1M_JEEENS4_5SM1004TMEM4LOAD26SM100_TMEM_LOAD_16dp256b4xES10_NS11_INS12_ILi2ELi4ELi3EEES15_NSS_INS5_IJS16_S1K_EEENS5_IJS1K_SC_EEEEEEENS4_17SM75_U32x4_LDSM_NENS4_14SM90_TMA_STOREES21_NS4_17SM90_U32x4_STSM_NENS4_39AutoVectorizingCopyWithAssumedAlignmentILi128EEEEEEvvEEEEvNT_6ParamsE) ;  /* 0xffffff6802bc7950 */ /* 0x000fea0003c3ffff */
        .weak           $__internal_1_$__cuda_sm10x_tcgen05_guardrail_trap_phase_invalid_during_alloc
        .type           $__internal_1_$__cuda_sm10x_tcgen05_guardrail_trap_phase_invalid_during_alloc,@function
        .size           $__internal_1_$__cuda_sm10x_tcgen05_guardrail_trap_phase_invalid_during_alloc,($__internal_2_$__cuda_sm10x_tcgen05_guardrail_trap_unallocated_columns_being_dealloced - $__internal_1_$__cuda_sm10x_tcgen05_guardrail_trap_phase_invalid_during_alloc)
$__internal_1_$__cuda_sm10x_tcgen05_guardrail_trap_phase_invalid_during_alloc:
[----:B------:R-:W-:Y:S05]  /*9510*/  BPT.TRAP 0x1 ;  /* 0x000000040000795c */ /* 0x000fea0000300000 */
[----:B------:R-:W-:-:S04]  /*9520*/  MOV R5, 0x0 ;  /* 0x0000000000057802 */ /* 0x000fc80000000f00 */
[----:B------:R-:W-:Y:S05]  /*9530*/  RET.REL.NODEC R4 `(_ZN7cutlass13device_kernelINS_4gemm6kernel13GemmUniversalIN4cute5tupleIJiiiiEEENS1_10collective13CollectiveMmaINS1_35MainloopSm100TmaUmmaWarpSpecializedILi4ELi2ELi4ENS5_IJNS4_1CILi2EEENSA_ILi1EEESC_EEEEENS5_IJNSA_ILi64EEENSA_ILi128EEESG_EEENS_10bfloat16_tENS5_IJlSC_lEEESI_SJ_NS4_8TiledMMAINS4_8MMA_AtomIJNS4_20SM100_MMA_F16BF16_SSISI_SI_fLi64ELi128ELNS4_4UMMA5MajorE0ELSO_0ELNSN_7ScaleInE0ELSP_0EEEEEENS4_6LayoutINS5_IJSC_SC_SC_EEENS5_IJNSA_ILi0EEESU_SU_EEEEENS5_IJNS4_10UnderscoreESX_SX_EEEEENS4_13SM90_TMA_LOADENS4_14ComposedLayoutINS4_7SwizzleILi3ELi4ELi3EEENS4_18smem_ptr_flag_bitsILi16EEENSS_INS5_IJNSA_ILi8EEESF_EEENS5_IJSF_SC_EEEEEEEvNS4_8identityENS4_23SM90_TMA_LOAD_MULTICASTES1A_vS1B_EENS_8epilogue10collective18CollectiveEpilogueINS1E_23Sm100TmaWarpSpecializedILi4ELi2ELi16ELb1ELb0EEEJSH_NS5_IJNSS_ISF_SC_EENSS_INSA_ILi32EEESC_EEEEESI_SJ_SI_SJ_NS1E_6fusion15FusionCallbacksIS1I_NS1N_17LinearCombinationISI_fSI_fLNS_15FloatRoundStyleE2EEESH_S1M_JEEENS4_5SM1004TMEM4LOAD26SM100_TMEM_LOAD_16dp256b4xES10_NS11_INS12_ILi2ELi4ELi3EEES15_NSS_INS5_IJS16_S1K_EEENS5_IJS1K_SC_EEEEEEENS4_17SM75_U32x4_LDSM_NENS4_14SM90_TMA_STOREES21_NS4_17SM90_U32x4_STSM_NENS4_39AutoVectorizingCopyWithAssumedAlignmentILi128EEEEEEvvEEEEvNT_6ParamsE) ;  /* 0xffffff6804b07950 */ /* 0x000fea0003c3ffff */
        .weak           $__internal_2_$__cuda_sm10x_tcgen05_guardrail_trap_unallocated_columns_being_dealloced
        .type           $__internal_2_$__cuda_sm10x_tcgen05_guardrail_trap_unallocated_columns_being_dealloced,@function
        .size           $__internal_2_$__cuda_sm10x_tcgen05_guardrail_trap_unallocated_columns_being_dealloced,(.L_x_183 - $__internal_2_$__cuda_sm10x_tcgen05_guardrail_trap_unallocated_columns_being_dealloced)
$__internal_2_$__cuda_sm10x_tcgen05_guardrail_trap_unallocated_columns_being_dealloced:
[----:B------:R-:W-:Y:S05]  /*9540*/  BPT.TRAP 0x1 ;  /* 0x000000040000795c */ /* 0x000fea0000300000 */
[----:B------:R-:W-:-:S04]  /*9550*/  HFMA2 R3, -RZ, RZ, 0, 0 ;  /* 0x00000000ff037431 */ /* 0x000fc800000001ff */
[----:B------:R-:W-:Y:S05]  /*9560*/  RET.REL.NODEC R2 `(_ZN7cutlass13device_kernelINS_4gemm6kernel13GemmUniversalIN4cute5tupleIJiiiiEEENS1_10collective13CollectiveMmaINS1_35MainloopSm100TmaUmmaWarpSpecializedILi4ELi2ELi4ENS5_IJNS4_1CILi2EEENSA_ILi1EEESC_EEEEENS5_IJNSA_ILi64EEENSA_ILi128EEESG_EEENS_10bfloat16_tENS5_IJlSC_lEEESI_SJ_NS4_8TiledMMAINS4_8MMA_AtomIJNS4_20SM100_MMA_F16BF16_SSISI_SI_fLi64ELi128ELNS4_4UMMA5MajorE0ELSO_0ELNSN_7ScaleInE0ELSP_0EEEEEENS4_6LayoutINS5_IJSC_SC_SC_EEENS5_IJNSA_ILi0EEESU_SU_EEEEENS5_IJNS4_10UnderscoreESX_SX_EEEEENS4_13SM90_TMA_LOADENS4_14ComposedLayoutINS4_7SwizzleILi3ELi4ELi3EEENS4_18smem_ptr_flag_bitsILi16EEENSS_INS5_IJNSA_ILi8EEESF_EEENS5_IJSF_SC_EEEEEEEvNS4_8identityENS4_23SM90_TMA_LOAD_MULTICASTES1A_vS1B_EENS_8epilogue10collective18CollectiveEpilogueINS1E_23Sm100TmaWarpSpecializedILi4ELi2ELi16ELb1ELb0EEEJSH_NS5_IJNSS_ISF_SC_EENSS_INSA_ILi32EEESC_EEEEESI_SJ_SI_SJ_NS1E_6fusion15FusionCallbacksIS1I_NS1N_17LinearCombinationISI_fSI_fLNS_15FloatRoundStyleE2EEESH_S1M_JEEENS4_5SM1004TMEM4LOAD26SM100_TMEM_LOAD_16dp256b4xES10_NS11_INS12_ILi2ELi4ELi3EEES15_NSS_INS5_IJS16_S1K_EEENS5_IJS1K_SC_EEEEEEENS4_17SM75_U32x4_LDSM_NENS4_14SM90_TMA_STOREES21_NS4_17SM90_U32x4_STSM_NENS4_39AutoVectorizingCopyWithAssumedAlignmentILi128EEEEEEvvEEEEvNT_6ParamsE) ;  /* 0xffffff6802a47950 */ /* 0x000fea0003c3ffff */
.L_x_182:
[----:B------:R-:W-:-:S00]  /*9570*/  BRA `(.L_x_182) ;  /* 0xfffffffc00fc7947 */ /* 0x000fc0000383ffff */
[----:B------:R-:W-:-:S00]  /*9580*/  NOP ;  /* 0x0000000000007918 */ /* 0x000fc00000000000 */
[----:B------:R-:W-:-:S00]  /*9590*/  NOP ;  /* 0x0000000000007918 */ /* 0x000fc00000000000 */
[----:B------:R-:W-:-:S00]  /*95a0*/  NOP ;  /* 0x0000000000007918 */ /* 0x000fc00000000000 */
[----:B------:R-:W-:-:S00]  /*95b0*/  NOP ;  /* 0x0000000000007918 */ /* 0x000fc00000000000 */
[----:B------:R-:W-:-:S00]  /*95c0*/  NOP ;  /* 0x0000000000007918 */ /* 0x000fc00000000000 */
[----:B------:R-:W-:-:S00]  /*95d0*/  NOP ;  /* 0x0000000000007918 */ /* 0x000fc00000000000 */
[----:B------:R-:W-:-:S00]  /*95e0*/  NOP ;  /* 0x0000000000007918 */ /* 0x000fc00000000000 */
[----:B------:R-:W-:-:S00]  /*95f0*/  NOP ;  /* 0x0000000000007918 */ /* 0x000fc00000000000 */
.L_x_183:


//--------------------- .nv.global.init           --------------------------
	.section	.nv.global.init,"aw",@progbits
.nv.global.init:
	.type		$str$27,@object
	.size		$str$27,($str$28 - $str$27)
$str$27:
        /*0000*/ 	.byte	0x28, 0x61, 0x64, 0x64, 0x72, 0x65, 0x73, 0x73, 0x20, 0x26, 0x20, 0x6d, 0x61, 0x73, 0x6b, 0x29
        /*0010*/ 	.byte	0x20, 0x3d, 0x3d, 0x20, 0x30, 0x00
	.type		$str$28,@object
	.size		$str$28,($str$26 - $str$28)
$str$28:
        /*0016*/ 	.byte	0x2f, 0x74, 0x6d, 0x70, 0x2f, 0x63, 0x75, 0x74, 0x6c, 0x61, 0x73, 0x73, 0x5f, 0x73, 0x77, 0x65
        /*0026*/ 	.byte	0x65, 0x70, 0x5f, 0x73, 0x72, 0x63, 0x2f, 0x69, 0x6e, 0x63, 0x6c, 0x75, 0x64, 0x65, 0x2f, 0x63
        /*0036*/ 	.byte	0x75, 0x74, 0x65, 0x2f, 0x70, 0x6f, 0x69, 0x6e, 0x74, 0x65, 0x72, 0x5f, 0x66, 0x6c, 0x61, 0x67
        /*0046*/ 	.byte	0x67, 0x65, 0x64, 0x2e, 0x68, 0x70, 0x70, 0x00
	.type		$str$26,@object
	.size		$str$26,($str$25 - $str$26)
$str$26:
        /*004e*/ 	.byte	0x2f, 0x74, 0x6d, 0x70, 0x2f, 0x63, 0x75, 0x74, 0x6c, 0x61, 0x73, 0x73, 0x5f, 0x73, 0x77, 0x65
        /*005e*/ 	.byte	0x65, 0x70, 0x5f, 0x73, 0x72, 0x63, 0x2f, 0x69, 0x6e, 0x63, 0x6c, 0x75, 0x64, 0x65, 0x2f, 0x63
        /*006e*/ 	.byte	0x75, 0x74, 0x65, 0x2f, 0x61, 0x74, 0x6f, 0x6d, 0x2f, 0x63, 0x6f, 0x70, 0x79, 0x5f, 0x74, 0x72
        /*007e*/ 	.byte	0x61, 0x69, 0x74, 0x73, 0x5f, 0x73, 0x6d, 0x31, 0x30, 0x30, 0x2e, 0x68, 0x70, 0x70, 0x00
	.type		$str$25,@object
	.size		$str$25,(__unnamed_1 - $str$25)
$str$25:
        /*008d*/ 	.byte	0x28, 0x28, 0x75, 0x69, 0x6e, 0x74, 0x33, 0x32, 0x5f, 0x74, 0x28, 0x74, 0x68, 0x72, 0x65, 0x61
        /*009d*/ 	.byte	0x64, 0x49, 0x64, 0x78, 0x2e, 0x78, 0x29, 0x20, 0x2f, 0x20, 0x33, 0x32, 0x29, 0x20, 0x25, 0x20
        /*00ad*/ 	.byte	0x34, 0x29, 0x20, 0x3d, 0x3d, 0x20, 0x28, 0x28, 0x28, 0x74, 0x6d, 0x65, 0x6d, 0x5f, 0x61, 0x64
        /*00bd*/ 	.byte	0x64, 0x72, 0x20, 0x3e, 0x3e, 0x20, 0x31, 0x36, 0x29, 0x20, 0x2f, 0x20, 0x33, 0x32, 0x29, 0x20
        /*00cd*/ 	.byte	0x25, 0x20, 0x34, 0x29, 0x00
	.type		__unnamed_1,@object
	.size		__unnamed_1,(__unnamed_2 - __unnamed_1)
__unnamed_1:
        /*00d2*/ 	.byte	0x61, 0x75, 0x74, 0x6f, 0x20, 0x63, 0x75, 0x74, 0x65, 0x3a, 0x3a, 0x61, 0x73, 0x5f, 0x70, 0x6f
        /* <DEDUP_REMOVED lines=24> */
        /*0262*/ 	.byte	0x30, 0x34, 0x38, 0x3e, 0x3e, 0x3e, 0x3e, 0x5d, 0x00
	.type		__unnamed_2,@object
	.size		__unnamed_2,(.L_2 - __unnamed_2)
__unnamed_2:
        /* <DEDUP_REMOVED lines=45> */
        /*053b*/ 	.byte	0x3e, 0x3e, 0x3e, 0x5d, 0x00
.L_2:


//--------------------- .nv.shared._ZN7cutlass13device_kernelINS_4gemm6kernel13GemmUniversalIN4cute5tupleIJiiiiEEENS1_10collective13CollectiveMmaINS1_35MainloopSm100TmaUmmaWarpSpecializedILi4ELi2ELi4ENS5_IJNS4_1CILi2EEENSA_ILi1EEESC_EEEEENS5_IJNSA_ILi64EEENSA_ILi128EEESG_EEENS_10bfloat16_tENS5_IJlSC_lEEESI_SJ_NS4_8TiledMMAINS4_8MMA_AtomIJNS4_20SM100_MMA_F16BF16_SSISI_SI_fLi64ELi128ELNS4_4UMMA5MajorE0ELSO_0ELNSN_7ScaleInE0ELSP_0EEEEEENS4_6LayoutINS5_IJSC_SC_SC_EEENS5_IJNSA_ILi0EEESU_SU_EEEEENS5_IJNS4_10UnderscoreESX_SX_EEEEENS4_13SM90_TMA_LOADENS4_14ComposedLayoutINS4_7SwizzleILi3ELi4ELi3EEENS4_18smem_ptr_flag_bitsILi16EEENSS_INS5_IJNSA_ILi8EEESF_EEENS5_IJSF_SC_EEEEEEEvNS4_8identityENS4_23SM90_TMA_LOAD_MULTICASTES1A_vS1B_EENS_8epilogue10collective18CollectiveEpilogueINS1E_23Sm100TmaWarpSpecializedILi4ELi2ELi16ELb1ELb0EEEJSH_NS5_IJNSS_ISF_SC_EENSS_INSA_ILi32EEESC_EEEEESI_SJ_SI_SJ_NS1E_6fusion15FusionCallbacksIS1I_NS1N_17LinearCombinationISI_fSI_fLNS_15FloatRoundStyleE2EEESH_S1M_JEEENS4_5SM1004TMEM4LOAD26SM100_TMEM_LOAD_16dp256b4xES10_NS11_INS12_ILi2ELi4ELi3EEES15_NSS_INS5_IJS16_S1K_EEENS5_IJS1K_SC_EEEEEEENS4_17SM75_U32x4_LDSM_NENS4_14SM90_TMA_STOREES21_NS4_17SM90_U32x4_STSM_NENS4_39AutoVectorizingCopyWithAssumedAlignmentILi128EEEEEEvvEEEEvNT_6ParamsE --------------------------
	.section	.nv.shared._ZN7cutlass13device_kernelINS_4gemm6kernel13GemmUniversalIN4cute5tupleIJiiiiEEENS1_10collective13CollectiveMmaINS1_35MainloopSm100TmaUmmaWarpSpecializedILi4ELi2ELi4ENS5_IJNS4_1CILi2EEENSA_ILi1EEESC_EEEEENS5_IJNSA_ILi64EEENSA_ILi128EEESG_EEENS_10bfloat16_tENS5_IJlSC_lEEESI_SJ_NS4_8TiledMMAINS4_8MMA_AtomIJNS4_20SM100_MMA_F16BF16_SSISI_SI_fLi64ELi128ELNS4_4UMMA5MajorE0ELSO_0ELNSN_7ScaleInE0ELSP_0EEEEEENS4_6LayoutINS5_IJSC_SC_SC_EEENS5_IJNSA_ILi0EEESU_SU_EEEEENS5_IJNS4_10UnderscoreESX_SX_EEEEENS4_13SM90_TMA_LOADENS4_14ComposedLayoutINS4_7SwizzleILi3ELi4ELi3EEENS4_18smem_ptr_flag_bitsILi16EEENSS_INS5_IJNSA_ILi8EEESF_EEENS5_IJSF_SC_EEEEEEEvNS4_8identityENS4_23SM90_TMA_LOAD_MULTICASTES1A_vS1B_EENS_8epilogue10collective18CollectiveEpilogueINS1E_23Sm100TmaWarpSpecializedILi4ELi2ELi16ELb1ELb0EEEJSH_NS5_IJNSS_ISF_SC_EENSS_INSA_ILi32EEESC_EEEEESI_SJ_SI_SJ_NS1E_6fusion15FusionCallbacksIS1I_NS1N_17LinearCombinationISI_fSI_fLNS_15FloatRoundStyleE2EEESH_S1M_JEEENS4_5SM1004TMEM4LOAD26SM100_TMEM_LOAD_16dp256b4xES10_NS11_INS12_ILi2ELi4ELi3EEES15_NSS_INS5_IJS16_S1K_EEENS5_IJS1K_SC_EEEEEEENS4_17SM75_U32x4_LDSM_NENS4_14SM90_TMA_STOREES21_NS4_17SM90_U32x4_STSM_NENS4_39AutoVectorizingCopyWithAssumedAlignmentILi128EEEEEEvvEEEEvNT_6ParamsE,"aw",@nobits
	.sectionflags	@""
	.align	16
	.zero		1024


//--------------------- .nv.shared.reserved.0     --------------------------
	.section	.nv.shared.reserved.0,"aw",@nobits
	.weak		__nv_reservedSMEM_offset_0_alias
	.size		__nv_reservedSMEM_offset_0_alias, 0, 64
	.other		__nv_reservedSMEM_offset_0_alias,@"STO_CUDA_RESERVED_SHARED STV_DEFAULT"
__nv_reservedSMEM_offset_0_alias:
	.zero		0
.nv.shared.reserved.0:
	.zero		64
	.weak		__nv_reservedSMEM_tcgen05_partition
	.type		__nv_reservedSMEM_tcgen05_partition,@object
	.size		__nv_reservedSMEM_tcgen05_partition,(.L_0 - __nv_reservedSMEM_tcgen05_partition)
__nv_reservedSMEM_tcgen05_partition:
	.zero		32
.L_0:


//--------------------- .nv.global                --------------------------
	.section	.nv.global,"aw",@nobits
.nv.global:
	.type		_ZN40_INTERNAL_b8ec402a_4_k_cu_3e67dc95_193414cute1_E,@object
	.size		_ZN40_INTERNAL_b8ec402a_4_k_cu_3e67dc95_193414cute1_E,(_ZN40_INTERNAL_b8ec402a_4_k_cu_3e67dc95_193414cuda3std3__45__cpo6cbeginE - _ZN40_INTERNAL_b8ec402a_4_k_cu_3e67dc95_193414cute1_E)
_ZN40_INTERNAL_b8ec402a_4_k_cu_3e67dc95_193414cute1_E:
	.zero		1
	.type		_ZN40_INTERNAL_b8ec402a_4_k_cu_3e67dc95_193414cuda3std3__45__cpo6cbeginE,@object
	.size		_ZN40_INTERNAL_b8ec402a_4_k_cu_3e67dc95_193414cuda3std3__45__cpo6cbeginE,(_ZN40_INTERNAL_b8ec402a_4_k_cu_3e67dc95_193414cuda3std3__48in_placeE - _ZN40_INTERNAL_b8ec402a_4_k_cu_3e67dc95_193414cuda3std3__45__cpo6cbeginE)
_ZN40_INTERNAL_b8ec402a_4_k_cu_3e67dc95_193414cuda3std3__45__cpo6cbeginE:
	.zero		1
	.type		_ZN40_INTERNAL_b8ec402a_4_k_cu_3e67dc95_193414cuda3std3__48in_placeE,@object
	.size		_ZN40_INTERNAL_b8ec402a_4_k_cu_3e67dc95_193414cuda3std3__48in_placeE,(_ZN40_INTERNAL_b8ec402a_4_k_cu_3e67dc95_193414cuda3std6ranges3__45__cpo9iter_moveE - _ZN40_INTERNAL_b8ec402a_4_k_cu_3e67dc95_193414cuda3std3__48in_placeE)
_ZN40_INTERNAL_b8ec402a_4_k_cu_3e67dc95_193414cuda3std3__48in_placeE:
	.zero		1
	.type		_ZN40_INTERNAL_b8ec402a_4_k_cu_3e67dc95_193414cuda3std6ranges3__45__cpo9iter_moveE,@object
	.size		_ZN40_INTERNAL_b8ec402a_4_k_cu_3e67dc95_193414cuda3std6ranges3__45__cpo9iter_moveE,(_ZN40_INTERNAL_b8ec402a_4_k_cu_3e67dc95_193414cuda3std3__45__cpo5beginE - _ZN40_INTERNAL_b8ec402a_4_k_cu_3e67dc95_193414cuda3std6ranges3__45__cpo9iter_moveE)
_ZN40_INTERNAL_b8ec402a_4_k_cu_3e67dc95_193414cuda3std6ranges3__45__cpo9iter_moveE:
	.zero		1
	.type		_ZN40_INTERNAL_b8ec402a_4_k_cu_3e67dc95_193414cuda3std3__45__cpo5beginE,@object
	.size		_ZN40_INTERNAL_b8ec402a_4_k_cu_3e67dc95_193414cuda3std3__45__cpo5beginE,(_ZN40_INTERNAL_b8ec402a_4_k_cu_3e67dc95_193414cuda3std3__442_GLOBAL__N__b8ec402a_4_k_cu_3e67dc95_193416ignoreE - _ZN40_INTERNAL_b8ec402a_4_k_cu_3e67dc95_193414cuda3std3__45__cpo5beginE)
_ZN40_INTERNAL_b8ec402a_4_k_cu_3e67dc95_193414cuda3std3__45__cpo5beginE:
	.zero		1
	.type		_ZN40_INTERNAL_b8ec402a_4_k_cu_3e67dc95_193414cuda3std3__442_GLOBAL__N__b8ec402a_4_k_cu_3e67dc95_193416ignoreE,@object
	.size		_ZN40_INTERNAL_b8ec402a_4_k_cu_3e67dc95_193414cuda3std3__442_GLOBAL__N__b8ec402a_4_k_cu_3e67dc95_193416ignoreE,(_ZN40_INTERNAL_b8ec402a_4_k_cu_3e67dc95_193414cute7productE - _ZN40_INTERNAL_b8ec402a_4_k_cu_3e67dc95_193414cuda3std3__442_GLOBAL__N__b8ec402a_4_k_cu_3e67dc95_193416ignoreE)
_ZN40_INTERNAL_b8ec402a_4_k_cu_3e67dc95_193414cuda3std3__442_GLOBAL__N__b8ec402a_4_k_cu_3e67dc95_193416ignoreE:
	.zero		1
	.type		_ZN40_INTERNAL_b8ec402a_4_k_cu_3e67dc95_193414cute7productE,@object
	.size		_ZN40_INTERNAL_b8ec402a_4_k_cu_3e67dc95_193414cute7productE,(_ZN40_INTERNAL_b8ec402a_4_k_cu_3e67dc95_193414cuda3std3__45__cpo3endE - _ZN40_INTERNAL_b8ec402a_4_k_cu_3e67dc95_193414cute7productE)
_ZN40_INTERNAL_b8ec402a_4_k_cu_3e67dc95_193414cute7productE:
	.zero		1
	.type		_ZN40_INTERNAL_b8ec402a_4_k_cu_3e67dc95_193414cuda3std3__45__cpo3endE,@object
	.size		_ZN40_INTERNAL_b8ec402a_4_k_cu_3e67dc95_193414cuda3std3__45__cpo3endE,(_ZN40_INTERNAL_b8ec402a_4_k_cu_3e67dc95_193414cuda3std3__419piecewise_constructE - _ZN40_INTERNAL_b8ec402a_4_k_cu_3e67dc95_193414cuda3std3__45__cpo3endE)
_ZN40_INTERNAL_b8ec402a_4_k_cu_3e67dc95_193414cuda3std3__45__cpo3endE:
	.zero		1
	.type		_ZN40_INTERNAL_b8ec402a_4_k_cu_3e67dc95_193414cuda3std3__419piecewise_constructE,@object
	.size		_ZN40_INTERNAL_b8ec402a_4_k_cu_3e67dc95_193414cuda3std3__419piecewise_constructE,(_ZN40_INTERNAL_b8ec402a_4_k_cu_3e67dc95_193414cuda3std3__45__cpo4cendE - _ZN40_INTERNAL_b8ec402a_4_k_cu_3e67dc95_193414cuda3std3__419piecewise_constructE)
_ZN40_INTERNAL_b8ec402a_4_k_cu_3e67dc95_193414cuda3std3__419piecewise_constructE:
	.zero		1
	.type		_ZN40_INTERNAL_b8ec402a_4_k_cu_3e67dc95_193414cuda3std3__45__cpo4cendE,@object
	.size		_ZN40_INTERNAL_b8ec402a_4_k_cu_3e67dc95_193414cuda3std3__45__cpo4cendE,(_ZN40_INTERNAL_b8ec402a_4_k_cu_3e67dc95_193414cuda3std6ranges3__45__cpo4swapE - _ZN40_INTERNAL_b8ec402a_4_k_cu_3e67dc95_193414cuda3std3__45__cpo4cendE)
_ZN40_INTERNAL_b8ec402a_4_k_cu_3e67dc95_193414cuda3std3__45__cpo4cendE:
	.zero		1
	.type		_ZN40_INTERNAL_b8ec402a_4_k_cu_3e67dc95_193414cuda3std6ranges3__45__cpo4swapE,@object
	.size		_ZN40_INTERNAL_b8ec402a_4_k_cu_3e67dc95_193414cuda3std6ranges3__45__cpo4swapE,(.L_10 - _ZN40_INTERNAL_b8ec402a_4_k_cu_3e67dc95_193414cuda3std6ranges3__45__cpo4swapE)
_ZN40_INTERNAL_b8ec402a_4_k_cu_3e67dc95_193414cuda3std6ranges3__45__cpo4swapE:
	.zero		1
.L_10:


//--------------------- .nv.constant0._ZN7cutlass13device_kernelINS_4gemm6kernel13GemmUniversalIN4cute5tupleIJiiiiEEENS1_10collective13CollectiveMmaINS1_35MainloopSm100TmaUmmaWarpSpecializedILi4ELi2ELi4ENS5_IJNS4_1CILi2EEENSA_ILi1EEESC_EEEEENS5_IJNSA_ILi64EEENSA_ILi128EEESG_EEENS_10bfloat16_tENS5_IJlSC_lEEESI_SJ_NS4_8TiledMMAINS4_8MMA_AtomIJNS4_20SM100_MMA_F16BF16_SSISI_SI_fLi64ELi128ELNS4_4UMMA5MajorE0ELSO_0ELNSN_7ScaleInE0ELSP_0EEEEEENS4_6LayoutINS5_IJSC_SC_SC_EEENS5_IJNSA_ILi0EEESU_SU_EEEEENS5_IJNS4_10UnderscoreESX_SX_EEEEENS4_13SM90_TMA_LOADENS4_14ComposedLayoutINS4_7SwizzleILi3ELi4ELi3EEENS4_18smem_ptr_flag_bitsILi16EEENSS_INS5_IJNSA_ILi8EEESF_EEENS5_IJSF_SC_EEEEEEEvNS4_8identityENS4_23SM90_TMA_LOAD_MULTICASTES1A_vS1B_EENS_8epilogue10collective18CollectiveEpilogueINS1E_23Sm100TmaWarpSpecializedILi4ELi2ELi16ELb1ELb0EEEJSH_NS5_IJNSS_ISF_SC_EENSS_INSA_ILi32EEESC_EEEEESI_SJ_SI_SJ_NS1E_6fusion15FusionCallbacksIS1I_NS1N_17LinearCombinationISI_fSI_fLNS_15FloatRoundStyleE2EEESH_S1M_JEEENS4_5SM1004TMEM4LOAD26SM100_TMEM_LOAD_16dp256b4xES10_NS11_INS12_ILi2ELi4ELi3EEES15_NSS_INS5_IJS16_S1K_EEENS5_IJS1K_SC_EEEEEEENS4_17SM75_U32x4_LDSM_NENS4_14SM90_TMA_STOREES21_NS4_17SM90_U32x4_STSM_NENS4_39AutoVectorizingCopyWithAssumedAlignmentILi128EEEEEEvvEEEEvNT_6ParamsE --------------------------
	.section	.nv.constant0._ZN7cutlass13device_kernelINS_4gemm6kernel13GemmUniversalIN4cute5tupleIJiiiiEEENS1_10collective13CollectiveMmaINS1_35MainloopSm100TmaUmmaWarpSpecializedILi4ELi2ELi4ENS5_IJNS4_1CILi2EEENSA_ILi1EEESC_EEEEENS5_IJNSA_ILi64EEENSA_ILi128EEESG_EEENS_10bfloat16_tENS5_IJlSC_lEEESI_SJ_NS4_8TiledMMAINS4_8MMA_AtomIJNS4_20SM100_MMA_F16BF16_SSISI_SI_fLi64ELi128ELNS4_4UMMA5MajorE0ELSO_0ELNSN_7ScaleInE0ELSP_0EEEEEENS4_6LayoutINS5_IJSC_SC_SC_EEENS5_IJNSA_ILi0EEESU_SU_EEEEENS5_IJNS4_10UnderscoreESX_SX_EEEEENS4_13SM90_TMA_LOADENS4_14ComposedLayoutINS4_7SwizzleILi3ELi4ELi3EEENS4_18smem_ptr_flag_bitsILi16EEENSS_INS5_IJNSA_ILi8EEESF_EEENS5_IJSF_SC_EEEEEEEvNS4_8identityENS4_23SM90_TMA_LOAD_MULTICASTES1A_vS1B_EENS_8epilogue10collective18CollectiveEpilogueINS1E_23Sm100TmaWarpSpecializedILi4ELi2ELi16ELb1ELb0EEEJSH_NS5_IJNSS_ISF_SC_EENSS_INSA_ILi32EEESC_EEEEESI_SJ_SI_SJ_NS1E_6fusion15FusionCallbacksIS1I_NS1N_17LinearCombinationISI_fSI_fLNS_15FloatRoundStyleE2EEESH_S1M_JEEENS4_5SM1004TMEM4LOAD26SM100_TMEM_LOAD_16dp256b4xES10_NS11_INS12_ILi2ELi4ELi3EEES15_NSS_INS5_IJS16_S1K_EEENS5_IJS1K_SC_EEEEEEENS4_17SM75_U32x4_LDSM_NENS4_14SM90_TMA_STOREES21_NS4_17SM90_U32x4_STSM_NENS4_39AutoVectorizingCopyWithAssumedAlignmentILi128EEEEEEvvEEEEvNT_6ParamsE,"a",@progbits
	.sectionflags	@""
	.align	4
.nv.constant0._ZN7cutlass13device_kernelINS_4gemm6kernel13GemmUniversalIN4cute5tupleIJiiiiEEENS1_10collective13CollectiveMmaINS1_35MainloopSm100TmaUmmaWarpSpecializedILi4ELi2ELi4ENS5_IJNS4_1CILi2EEENSA_ILi1EEESC_EEEEENS5_IJNSA_ILi64EEENSA_ILi128EEESG_EEENS_10bfloat16_tENS5_IJlSC_lEEESI_SJ_NS4_8TiledMMAINS4_8MMA_AtomIJNS4_20SM100_MMA_F16BF16_SSISI_SI_fLi64ELi128ELNS4_4UMMA5MajorE0ELSO_0ELNSN_7ScaleInE0ELSP_0EEEEEENS4_6LayoutINS5_IJSC_SC_SC_EEENS5_IJNSA_ILi0EEESU_SU_EEEEENS5_IJNS4_10UnderscoreESX_SX_EEEEENS4_13SM90_TMA_LOADENS4_14ComposedLayoutINS4_7SwizzleILi3ELi4ELi3EEENS4_18smem_ptr_flag_bitsILi16EEENSS_INS5_IJNSA_ILi8EEESF_EEENS5_IJSF_SC_EEEEEEEvNS4_8identityENS4_23SM90_TMA_LOAD_MULTICASTES1A_vS1B_EENS_8epilogue10collective18CollectiveEpilogueINS1E_23Sm100TmaWarpSpecializedILi4ELi2ELi16ELb1ELb0EEEJSH_NS5_IJNSS_ISF_SC_EENSS_INSA_ILi32EEESC_EEEEESI_SJ_SI_SJ_NS1E_6fusion15FusionCallbacksIS1I_NS1N_17LinearCombinationISI_fSI_fLNS_15FloatRoundStyleE2EEESH_S1M_JEEENS4_5SM1004TMEM4LOAD26SM100_TMEM_LOAD_16dp256b4xES10_NS11_INS12_ILi2ELi4ELi3EEES15_NSS_INS5_IJS16_S1K_EEENS5_IJS1K_SC_EEEEEEENS4_17SM75_U32x4_LDSM_NENS4_14SM90_TMA_STOREES21_NS4_17SM90_U32x4_STSM_NENS4_39AutoVectorizingCopyWithAssumedAlignmentILi128EEEEEEvvEEEEvNT_6ParamsE:
	.zero		2944


//--------------------- SYMBOLS --------------------------

	.type		.nv.reservedSmem.offset0,@object
	.size		.nv.reservedSmem.offset0,0x4
	.type		.nv.reservedSmem.cap,@object
	.size		.nv.reservedSmem.cap,0x4
	.type		__assertfail,@function
